// auto-generated by cutlass_sweep.gemm — config: {"arch": "sm_100", "cluster_m": 1, "cluster_n": 1, "dtype": "e4m3", "dtype_b": "e4m3", "layout": "nt", "stages": 0, "tile_k": 128, "tile_m": 64, "tile_n": 160}
#include "cutlass/cutlass.h"
#include "cutlass/gemm/collective/collective_builder.hpp"
#include "cutlass/gemm/device/gemm_universal_adapter.h"
#include "cutlass/gemm/kernel/gemm_universal.hpp"
#include "cutlass/epilogue/collective/collective_builder.hpp"

using ElemA = cutlass::float_e4m3_t;
using ElemB = cutlass::float_e4m3_t;
using ElemCD = cutlass::float_e4m3_t;
using Acc  = float;
using TileShape    = cute::Shape<cute::_64, cute::_160, cute::_128>;
using ClusterShape = cute::Shape<cute::_1, cute::_1, cute::_1>;

using CollectiveEpilogue = typename cutlass::epilogue::collective::CollectiveBuilder<
    cutlass::arch::Sm100, cutlass::arch::OpClassTensorOp,
    TileShape, ClusterShape,
    cutlass::epilogue::collective::EpilogueTileAuto,
    Acc, Acc,
    ElemCD, cutlass::layout::RowMajor, 128 / cutlass::sizeof_bits<ElemCD>::value,
    ElemCD, cutlass::layout::RowMajor, 128 / cutlass::sizeof_bits<ElemCD>::value,
    cutlass::epilogue::collective::EpilogueScheduleAuto
  >::CollectiveOp;

using CollectiveMainloop = typename cutlass::gemm::collective::CollectiveBuilder<
    cutlass::arch::Sm100, cutlass::arch::OpClassTensorOp,
    ElemA, cutlass::layout::RowMajor, 128 / cutlass::sizeof_bits<ElemA>::value,
    ElemB, cutlass::layout::ColumnMajor, 128 / cutlass::sizeof_bits<ElemB>::value,
    Acc,
    TileShape, ClusterShape,
    cutlass::gemm::collective::StageCountAutoCarveout<static_cast<int>(sizeof(typename CollectiveEpilogue::SharedStorage))>,
    cutlass::gemm::collective::KernelScheduleAuto
  >::CollectiveOp;

using GemmKernel = cutlass::gemm::kernel::GemmUniversal<
    cute::Shape<int,int,int,int>,
    CollectiveMainloop,
    CollectiveEpilogue
>;
using Gemm = cutlass::gemm::device::GemmUniversalAdapter<GemmKernel>;

// Force the device kernel symbol into the cubin without needing a host main.
auto* _anchor = &cutlass::device_kernel<GemmKernel>;


// ===== COMPILED SASS (sm_100a) =====

	.target	sm_100a

	.elftype	@"ET_EXEC"


//--------------------- .note.nv.tkinfo           --------------------------
	.section	.note.nv.tkinfo,"",@"SHT_NOTE"
	.sectionflags	@"SHF_NOTE_NV_TKINFO"
	.tkinfo
        /*0018*/ 	.word	0x00000002
        /*0030*/ 	.string	""
        /*0030*/ 	.string	"ptxas"
        /*0030*/ 	.string	"Cuda compilation tools, release 13.0, V13.0.88"
        /*0030*/ 	.string	"Build cuda_13.0.r13.0/compiler.36424714_0"
        /*0030*/ 	.string	"-arch sm_100a -m 64 "



//--------------------- .note.nv.cuinfo           --------------------------
	.section	.note.nv.cuinfo,"",@"SHT_NOTE"
	.sectionflags	@"SHF_NOTE_NV_CUINFO"
        /*0018*/ 	.short	0x0002
        /*001a*/ 	.short	0x0064
        /*001c*/ 	.short	0x0082
	.zero		2


//--------------------- .nv.info                  --------------------------
	.section	.nv.info,"",@"SHT_CUDA_INFO"
	.align	4


	//----- nvinfo : EIATTR_REGCOUNT
	.align		4
        /*0000*/ 	.byte	0x04, 0x2f
        /*0002*/ 	.short	(.L_19 - .L_18)
	.align		4
.L_18:
        /*0004*/ 	.word	index@(_ZN7cutlass13device_kernelINS_4gemm6kernel13GemmUniversalIN4cute5tupleIJiiiiEEENS1_10collective13CollectiveMmaINS1_35MainloopSm100TmaUmmaWarpSpecializedILi7ELi2ELi4ENS5_IJNS4_1CILi1EEESB_SB_EEEEENS5_IJNSA_ILi64EEENSA_ILi160EEENSA_ILi128EEEEEENS_12float_e4m3_tENS5_IJlSB_lEEESI_SJ_NS4_8TiledMMAINS4_8MMA_AtomIJNS4_10MMA_TraitsINS4_19SM100_MMA_F8F6F4_SSEJSI_SI_fSE_SF_NS4_17integral_constantINS4_4UMMA5MajorELSQ_0EEESR_NSO_INSP_7ScaleInELSS_0EEEST_EEEEEENS4_6LayoutISC_NS5_IJNSA_ILi0EEESX_SX_EEEEENS5_IJNS4_10UnderscoreES10_S10_EEEEENS4_13SM90_TMA_LOADENS4_14ComposedLayoutINS4_7SwizzleILi3ELi4ELi3EEENS4_18smem_ptr_flag_bitsILi8EEENSW_INS5_IJNSA_ILi8EEESG_EEENS5_IJSG_SB_EEEEEEEvNS4_8identityES13_S1D_vS1E_EENS_8epilogue10collective18CollectiveEpilogueINS1G_23Sm100TmaWarpSpecializedILi1ELi1ELi80ELb0ELb0EEEJSH_NS5_IJNSW_ISE_SB_EENSW_ISF_SB_EEEEESI_SJ_SI_SJ_NS1G_6fusion15FusionCallbacksIS1K_NS1O_17LinearCombinationISI_fSI_fLNS_15FloatRoundStyleE2EEESH_S1N_JEEENS4_5SM1004TMEM4LOAD26SM100_TMEM_LOAD_16dp32b16xES13_NS14_INS15_ILi1ELi4ELi3EEES18_NSW_INS5_IJS19_NSA_ILi32EEEEEENS5_IJS1Z_SB_EEEEEEENS4_39AutoVectorizingCopyWithAssumedAlignmentILi128EEENS4_14SM90_TMA_STOREES23_S25_S25_EEEvvEEEEvNT_6ParamsE)
        /*0008*/ 	.word	0x000000dd


	//----- nvinfo : EIATTR_FRAME_SIZE
	.align		4
.L_19:
        /*000c*/ 	.byte	0x04, 0x11
        /*000e*/ 	.short	(.L_21 - .L_20)
	.align		4
.L_20:
        /*0010*/ 	.word	index@($__internal_2_$__cuda_sm10x_tcgen05_guardrail_trap_unallocated_columns_being_dealloced)
        /*0014*/ 	.word	0x00000000


	//----- nvinfo : EIATTR_FRAME_SIZE
	.align		4
.L_21:
        /*0018*/ 	.byte	0x04, 0x11
        /*001a*/ 	.short	(.L_23 - .L_22)
	.align		4
.L_22:
        /*001c*/ 	.word	index@($__internal_1_$__cuda_sm10x_tcgen05_guardrail_trap_phase_invalid_during_alloc)
        /*0020*/ 	.word	0x00000000


	//----- nvinfo : EIATTR_FRAME_SIZE
	.align		4
.L_23:
        /*0024*/ 	.byte	0x04, 0x11
        /*0026*/ 	.short	(.L_25 - .L_24)
	.align		4
.L_24:
        /*0028*/ 	.word	index@($__internal_0_$__cuda_sm10x_tcgen05_guardrail_trap_col_being_dealloced_not_returned_by_alloc)
        /*002c*/ 	.word	0x00000000


	//----- nvinfo : EIATTR_FRAME_SIZE
	.align		4
.L_25:
        /*0030*/ 	.byte	0x04, 0x11
        /*0032*/ 	.short	(.L_27 - .L_26)
	.align		4
.L_26:
        /*0034*/ 	.word	index@(_ZN7cutlass13device_kernelINS_4gemm6kernel13GemmUniversalIN4cute5tupleIJiiiiEEENS1_10collective13CollectiveMmaINS1_35MainloopSm100TmaUmmaWarpSpecializedILi7ELi2ELi4ENS5_IJNS4_1CILi1EEESB_SB_EEEEENS5_IJNSA_ILi64EEENSA_ILi160EEENSA_ILi128EEEEEENS_12float_e4m3_tENS5_IJlSB_lEEESI_SJ_NS4_8TiledMMAINS4_8MMA_AtomIJNS4_10MMA_TraitsINS4_19SM100_MMA_F8F6F4_SSEJSI_SI_fSE_SF_NS4_17integral_constantINS4_4UMMA5MajorELSQ_0EEESR_NSO_INSP_7ScaleInELSS_0EEEST_EEEEEENS4_6LayoutISC_NS5_IJNSA_ILi0EEESX_SX_EEEEENS5_IJNS4_10UnderscoreES10_S10_EEEEENS4_13SM90_TMA_LOADENS4_14ComposedLayoutINS4_7SwizzleILi3ELi4ELi3EEENS4_18smem_ptr_flag_bitsILi8EEENSW_INS5_IJNSA_ILi8EEESG_EEENS5_IJSG_SB_EEEEEEEvNS4_8identityES13_S1D_vS1E_EENS_8epilogue10collective18CollectiveEpilogueINS1G_23Sm100TmaWarpSpecializedILi1ELi1ELi80ELb0ELb0EEEJSH_NS5_IJNSW_ISE_SB_EENSW_ISF_SB_EEEEESI_SJ_SI_SJ_NS1G_6fusion15FusionCallbacksIS1K_NS1O_17LinearCombinationISI_fSI_fLNS_15FloatRoundStyleE2EEESH_S1N_JEEENS4_5SM1004TMEM4LOAD26SM100_TMEM_LOAD_16dp32b16xES13_NS14_INS15_ILi1ELi4ELi3EEES18_NSW_INS5_IJS19_NSA_ILi32EEEEEENS5_IJS1Z_SB_EEEEEEENS4_39AutoVectorizingCopyWithAssumedAlignmentILi128EEENS4_14SM90_TMA_STOREES23_S25_S25_EEEvvEEEEvNT_6ParamsE)
        /*0038*/ 	.word	0x00000000


	//----- nvinfo : EIATTR_MIN_STACK_SIZE
	.align		4
.L_27:
        /*003c*/ 	.byte	0x04, 0x12
        /*003e*/ 	.short	(.L_29 - .L_28)
	.align		4
.L_28:
        /*0040*/ 	.word	index@(_ZN7cutlass13device_kernelINS_4gemm6kernel13GemmUniversalIN4cute5tupleIJiiiiEEENS1_10collective13CollectiveMmaINS1_35MainloopSm100TmaUmmaWarpSpecializedILi7ELi2ELi4ENS5_IJNS4_1CILi1EEESB_SB_EEEEENS5_IJNSA_ILi64EEENSA_ILi160EEENSA_ILi128EEEEEENS_12float_e4m3_tENS5_IJlSB_lEEESI_SJ_NS4_8TiledMMAINS4_8MMA_AtomIJNS4_10MMA_TraitsINS4_19SM100_MMA_F8F6F4_SSEJSI_SI_fSE_SF_NS4_17integral_constantINS4_4UMMA5MajorELSQ_0EEESR_NSO_INSP_7ScaleInELSS_0EEEST_EEEEEENS4_6LayoutISC_NS5_IJNSA_ILi0EEESX_SX_EEEEENS5_IJNS4_10UnderscoreES10_S10_EEEEENS4_13SM90_TMA_LOADENS4_14ComposedLayoutINS4_7SwizzleILi3ELi4ELi3EEENS4_18smem_ptr_flag_bitsILi8EEENSW_INS5_IJNSA_ILi8EEESG_EEENS5_IJSG_SB_EEEEEEEvNS4_8identityES13_S1D_vS1E_EENS_8epilogue10collective18CollectiveEpilogueINS1G_23Sm100TmaWarpSpecializedILi1ELi1ELi80ELb0ELb0EEEJSH_NS5_IJNSW_ISE_SB_EENSW_ISF_SB_EEEEESI_SJ_SI_SJ_NS1G_6fusion15FusionCallbacksIS1K_NS1O_17LinearCombinationISI_fSI_fLNS_15FloatRoundStyleE2EEESH_S1N_JEEENS4_5SM1004TMEM4LOAD26SM100_TMEM_LOAD_16dp32b16xES13_NS14_INS15_ILi1ELi4ELi3EEES18_NSW_INS5_IJS19_NSA_ILi32EEEEEENS5_IJS1Z_SB_EEEEEEENS4_39AutoVectorizingCopyWithAssumedAlignmentILi128EEENS4_14SM90_TMA_STOREES23_S25_S25_EEEvvEEEEvNT_6ParamsE)
        /*0044*/ 	.word	0x00000000
.L_29:


//--------------------- .nv.compat                --------------------------
	.section	.nv.compat,"",@"SHT_CUDA_COMPAT_INFO"
	.align	4
        /*0000*/ 	.byte	0x02, 0x09, 0x01, 0x00, 0x02, 0x02, 0x02, 0x00, 0x02, 0x05, 0x05, 0x00, 0x03, 0x07, 0x01, 0x01
        /*0010*/ 	.byte	0x02, 0x03, 0x01, 0x00, 0x02, 0x06, 0x01, 0x00, 0x04, 0x0b, 0x08, 0x00, 0x09, 0x00, 0x00, 0x00
        /*0020*/ 	.byte	0x00, 0x00, 0x00, 0x00


//--------------------- .nv.info._ZN7cutlass13device_kernelINS_4gemm6kernel13GemmUniversalIN4cute5tupleIJiiiiEEENS1_10collective13CollectiveMmaINS1_35MainloopSm100TmaUmmaWarpSpecializedILi7ELi2ELi4ENS5_IJNS4_1CILi1EEESB_SB_EEEEENS5_IJNSA_ILi64EEENSA_ILi160EEENSA_ILi128EEEEEENS_12float_e4m3_tENS5_IJlSB_lEEESI_SJ_NS4_8TiledMMAINS4_8MMA_AtomIJNS4_10MMA_TraitsINS4_19SM100_MMA_F8F6F4_SSEJSI_SI_fSE_SF_NS4_17integral_constantINS4_4UMMA5MajorELSQ_0EEESR_NSO_INSP_7ScaleInELSS_0EEEST_EEEEEENS4_6LayoutISC_NS5_IJNSA_ILi0EEESX_SX_EEEEENS5_IJNS4_10UnderscoreES10_S10_EEEEENS4_13SM90_TMA_LOADENS4_14ComposedLayoutINS4_7SwizzleILi3ELi4ELi3EEENS4_18smem_ptr_flag_bitsILi8EEENSW_INS5_IJNSA_ILi8EEESG_EEENS5_IJSG_SB_EEEEEEEvNS4_8identityES13_S1D_vS1E_EENS_8epilogue10collective18CollectiveEpilogueINS1G_23Sm100TmaWarpSpecializedILi1ELi1ELi80ELb0ELb0EEEJSH_NS5_IJNSW_ISE_SB_EENSW_ISF_SB_EEEEESI_SJ_SI_SJ_NS1G_6fusion15FusionCallbacksIS1K_NS1O_17LinearCombinationISI_fSI_fLNS_15FloatRoundStyleE2EEESH_S1N_JEEENS4_5SM1004TMEM4LOAD26SM100_TMEM_LOAD_16dp32b16xES13_NS14_INS15_ILi1ELi4ELi3EEES18_NSW_INS5_IJS19_NSA_ILi32EEEEEENS5_IJS1Z_SB_EEEEEEENS4_39AutoVectorizingCopyWithAssumedAlignmentILi128EEENS4_14SM90_TMA_STOREES23_S25_S25_EEEvvEEEEvNT_6ParamsE --------------------------
	.section	.nv.info._ZN7cutlass13device_kernelINS_4gemm6kernel13GemmUniversalIN4cute5tupleIJiiiiEEENS1_10collective13CollectiveMmaINS1_35MainloopSm100TmaUmmaWarpSpecializedILi7ELi2ELi4ENS5_IJNS4_1CILi1EEESB_SB_EEEEENS5_IJNSA_ILi64EEENSA_ILi160EEENSA_ILi128EEEEEENS_12float_e4m3_tENS5_IJlSB_lEEESI_SJ_NS4_8TiledMMAINS4_8MMA_AtomIJNS4_10MMA_TraitsINS4_19SM100_MMA_F8F6F4_SSEJSI_SI_fSE_SF_NS4_17integral_constantINS4_4UMMA5MajorELSQ_0EEESR_NSO_INSP_7ScaleInELSS_0EEEST_EEEEEENS4_6LayoutISC_NS5_IJNSA_ILi0EEESX_SX_EEEEENS5_IJNS4_10UnderscoreES10_S10_EEEEENS4_13SM90_TMA_LOADENS4_14ComposedLayoutINS4_7SwizzleILi3ELi4ELi3EEENS4_18smem_ptr_flag_bitsILi8EEENSW_INS5_IJNSA_ILi8EEESG_EEENS5_IJSG_SB_EEEEEEEvNS4_8identityES13_S1D_vS1E_EENS_8epilogue10collective18CollectiveEpilogueINS1G_23Sm100TmaWarpSpecializedILi1ELi1ELi80ELb0ELb0EEEJSH_NS5_IJNSW_ISE_SB_EENSW_ISF_SB_EEEEESI_SJ_SI_SJ_NS1G_6fusion15FusionCallbacksIS1K_NS1O_17LinearCombinationISI_fSI_fLNS_15FloatRoundStyleE2EEESH_S1N_JEEENS4_5SM1004TMEM4LOAD26SM100_TMEM_LOAD_16dp32b16xES13_NS14_INS15_ILi1ELi4ELi3EEES18_NSW_INS5_IJS19_NSA_ILi32EEEEEENS5_IJS1Z_SB_EEEEEEENS4_39AutoVectorizingCopyWithAssumedAlignmentILi128EEENS4_14SM90_TMA_STOREES23_S25_S25_EEEvvEEEEvNT_6ParamsE,"",@"SHT_CUDA_INFO"
	.sectionflags	@""
	.align	4


	//----- nvinfo : EIATTR_CUDA_API_VERSION
	.align		4
        /*0000*/ 	.byte	0x04, 0x37
        /*0002*/ 	.short	(.L_31 - .L_30)
.L_30:
        /*0004*/ 	.word	0x00000082


	//----- nvinfo : EIATTR_KPARAM_INFO
	.align		4
.L_31:
        /*0008*/ 	.byte	0x04, 0x17
        /*000a*/ 	.short	(.L_33 - .L_32)
.L_32:
        /*000c*/ 	.word	0x00000000
        /*0010*/ 	.short	0x0000
        /*0012*/ 	.short	0x0000
        /*0014*/ 	.byte	0x00, 0xf0, 0x01, 0x20


	//----- nvinfo : EIATTR_AT_ENTRY_FRAGMENTS
	.align		4
.L_33:
        /*0018*/ 	.byte	0x04, 0x4f
        /*001a*/ 	.short	(.L_35 - .L_34)


	//   ....[0]....
.L_34:
        /*001c*/ 	.word	0x00000006


	//----- nvinfo : EIATTR_RESERVED_SMEM_USED
	.align		4
.L_35:
        /*0020*/ 	.byte	0x01, 0x41
	.zero		2


	//----- nvinfo : EIATTR_SPARSE_MMA_MASK
	.align		4
        /*0024*/ 	.byte	0x03, 0x50
        /*0026*/ 	.short	0x0000


	//----- nvinfo : EIATTR_TCGEN05_1CTA_USED
	.align		4
        /*0028*/ 	.byte	0x01, 0x51
	.zero		2


	//----- nvinfo : EIATTR_MAXREG_COUNT
	.align		4
        /*002c*/ 	.byte	0x03, 0x1b
        /*002e*/ 	.short	0x00ff


	//----- nvinfo : EIATTR_NUM_BARRIERS
	.align		4
        /*0030*/ 	.byte	0x02, 0x4c
        /*0032*/ 	.byte	0x07
	.zero		1


	//----- nvinfo : EIATTR_EXTERNS
	.align		4
        /*0034*/ 	.byte	0x04, 0x0f
        /*0036*/ 	.short	(.L_37 - .L_36)


	//   ....[0]....
	.align		4
.L_36:
        /*0038*/ 	.word	index@(__assertfail)


	//----- nvinfo : EIATTR_MERCURY_ISA_VERSION
	.align		4
.L_37:
        /*003c*/ 	.byte	0x03, 0x5f
        /*003e*/ 	.short	0x0101


	//----- nvinfo : EIATTR_INT_WARP_WIDE_INSTR_OFFSETS
	.align		4
        /*0040*/ 	.byte	0x04, 0x31
        /*0042*/ 	.short	(.L_39 - .L_38)


	//   ....[0]....
.L_38:
        /*0044*/ 	.word	0x00001de0


	//   ....[1]....
        /*0048*/ 	.word	0x00003a30


	//   ....[2]....
        /*004c*/ 	.word	0x00003a50


	//   ....[3]....
        /*0050*/ 	.word	0x00003a80


	//   ....[4]....
        /*0054*/ 	.word	0x000044b0


	//   ....[5]....
        /*0058*/ 	.word	0x00004540


	//   ....[6]....
        /*005c*/ 	.word	0x00004570


	//   ....[7]....
        /*0060*/ 	.word	0x000045b0


	//   ....[8]....
        /*0064*/ 	.word	0x00004730


	//   ....[9]....
        /*0068*/ 	.word	0x00004750


	//----- nvinfo : EIATTR_COOP_GROUP_MASK_REGIDS
	.align		4
.L_39:
        /*006c*/ 	.byte	0x04, 0x29
        /*006e*/ 	.short	(.L_41 - .L_40)


	//   ....[0]....
.L_40:
        /*0070*/ 	.word	0xffffffff


	//   ....[1]....
        /*0074*/ 	.word	0xffffffff


	//   ....[2]....
        /*0078*/ 	.word	0xffffffff


	//   ....[3]....
        /*007c*/ 	.word	0xffffffff


	//   ....[4]....
        /*0080*/ 	.word	0xffffffff


	//   ....[5]....
        /*0084*/ 	.word	0xffffffff


	//   ....[6]....
        /*0088*/ 	.word	0xffffffff


	//   ....[7]....
        /*008c*/ 	.word	0xffffffff


	//   ....[8]....
        /*0090*/ 	.word	0xffffffff


	//   ....[9]....
        /*0094*/ 	.word	0xffffffff


	//   ....[10]....
        /*0098*/ 	.word	0xffffffff


	//   ....[11]....
        /*009c*/ 	.word	0xffffffff


	//   ....[12]....
        /*00a0*/ 	.word	0xffffffff


	//----- nvinfo : EIATTR_COOP_GROUP_INSTR_OFFSETS
	.align		4
.L_41:
        /*00a4*/ 	.byte	0x04, 0x28
        /*00a6*/ 	.short	(.L_43 - .L_42)


	//   ....[0]....
.L_42:
        /*00a8*/ 	.word	0x00000090


	//   ....[1]....
        /*00ac*/ 	.word	0x000004d0


	//   ....[2]....
        /*00b0*/ 	.word	0x000006a0


	//   ....[3]....
        /*00b4*/ 	.word	0x000007e0


	//   ....[4]....
        /*00b8*/ 	.word	0x000008e0


	//   ....[5]....
        /*00bc*/ 	.word	0x00000a50


	//   ....[6]....
        /*00c0*/ 	.word	0x00000bf0


	//   ....[7]....
        /*00c4*/ 	.word	0x00001cc0


	//   ....[8]....
        /*00c8*/ 	.word	0x00002c50


	//   ....[9]....
        /*00cc*/ 	.word	0x00002e60


	//   ....[10]....
        /*00d0*/ 	.word	0x00002e90


	//   ....[11]....
        /*00d4*/ 	.word	0x00003910


	//   ....[12]....
        /*00d8*/ 	.word	0x00003b40


	//----- nvinfo : EIATTR_VRC_CTA_INIT_COUNT
	.align		4
.L_43:
        /*00dc*/ 	.byte	0x02, 0x4a
        /*00de*/ 	.byte	0x80
	.zero		1


	//----- nvinfo : EIATTR_SYSCALL_OFFSETS
	.align		4
        /*00e0*/ 	.byte	0x04, 0x46
        /*00e2*/ 	.short	(.L_45 - .L_44)


	//   ....[0]....
.L_44:
        /*00e4*/ 	.word	0x00005100


	//   ....[1]....
        /*00e8*/ 	.word	0x00005240


	//   ....[2]....
        /*00ec*/ 	.word	0x00005a80


	//   ....[3]....
        /*00f0*/ 	.word	0x00005c00


	//   ....[4]....
        /*00f4*/ 	.word	0x00005d80


	//   ....[5]....
        /*00f8*/ 	.word	0x00005f00


	//   ....[6]....
        /*00fc*/ 	.word	0x00006080


	//----- nvinfo : EIATTR_MBARRIER_INSTR_OFFSETS
	.align		4
.L_45:
        /*0100*/ 	.byte	0x04, 0x39
        /*0102*/ 	.short	(.L_47 - .L_46)


	//   ....[0]....
.L_46:
        /*0104*/ 	.word	0x000005b0
        /*0108*/ 	.word	0x000000ff
        /*010c*/ 	.word	0x00000000
        /*0110*/ 	.short	0x0100
        /*0112*/ 	.byte	0x05
	.zero		1


	//   ....[1]....
        /*0114*/ 	.word	0x000005c0
        /*0118*/ 	.word	0x000000ff
        /*011c*/ 	.word	0x00000038
        /*0120*/ 	.short	0x0100
        /*0122*/ 	.byte	0x05
	.zero		1


	//   ....[2]....
        /*0124*/ 	.word	0x000005d0
        /*0128*/ 	.word	0x000000ff
        /*012c*/ 	.word	0x00000008
        /*0130*/ 	.short	0x0100
        /*0132*/ 	.byte	0x05
	.zero		1


	//   ....[3]....
        /*0134*/ 	.word	0x000005e0
        /*0138*/ 	.word	0x000000ff
        /*013c*/ 	.word	0x00000040
        /*0140*/ 	.short	0x0100
        /*0142*/ 	.byte	0x05
	.zero		1


	//   ....[4]....
        /*0144*/ 	.word	0x000005f0
        /*0148*/ 	.word	0x000000ff
        /*014c*/ 	.word	0x00000010
        /*0150*/ 	.short	0x0100
        /*0152*/ 	.byte	0x05
	.zero		1


	//   ....[5]....
        /*0154*/ 	.word	0x00000600
        /*0158*/ 	.word	0x000000ff
        /*015c*/ 	.word	0x00000048
        /*0160*/ 	.short	0x0100
        /*0162*/ 	.byte	0x05
	.zero		1


	//   ....[6]....
        /*0164*/ 	.word	0x00000610
        /*0168*/ 	.word	0x000000ff
        /*016c*/ 	.word	0x00000018
        /*0170*/ 	.short	0x0100
        /*0172*/ 	.byte	0x05
	.zero		1


	//   ....[7]....
        /*0174*/ 	.word	0x00000620
        /*0178*/ 	.word	0x000000ff
        /*017c*/ 	.word	0x00000050
        /*0180*/ 	.short	0x0100
        /*0182*/ 	.byte	0x05
	.zero		1


	//   ....[8]....
        /*0184*/ 	.word	0x00000630
        /*0188*/ 	.word	0x000000ff
        /*018c*/ 	.word	0x00000020
        /*0190*/ 	.short	0x0100
        /*0192*/ 	.byte	0x05
	.zero		1


	//   ....[9]....
        /*0194*/ 	.word	0x00000640
        /*0198*/ 	.word	0x000000ff
        /*019c*/ 	.word	0x00000058
        /*01a0*/ 	.short	0x0100
        /*01a2*/ 	.byte	0x05
	.zero		1


	//   ....[10]....
        /*01a4*/ 	.word	0x00000650
        /*01a8*/ 	.word	0x000000ff
        /*01ac*/ 	.word	0x00000028
        /*01b0*/ 	.short	0x0100
        /*01b2*/ 	.byte	0x05
	.zero		1


	//   ....[11]....
        /*01b4*/ 	.word	0x00000660
        /*01b8*/ 	.word	0x000000ff
        /*01bc*/ 	.word	0x00000060
        /*01c0*/ 	.short	0x0100
        /*01c2*/ 	.byte	0x05
	.zero		1


	//   ....[12]....
        /*01c4*/ 	.word	0x00000670
        /*01c8*/ 	.word	0x000000ff
        /*01cc*/ 	.word	0x00000030
        /*01d0*/ 	.short	0x0100
        /*01d2*/ 	.byte	0x05
	.zero		1


	//   ....[13]....
        /*01d4*/ 	.word	0x00000680
        /*01d8*/ 	.word	0x000000ff
        /*01dc*/ 	.word	0x00000068
        /*01e0*/ 	.short	0x0100
        /*01e2*/ 	.byte	0x05
	.zero		1


	//   ....[14]....
        /*01e4*/ 	.word	0x000007b0
        /*01e8*/ 	.word	0x000000ff
        /*01ec*/ 	.word	0x00000070
        /*01f0*/ 	.short	0x0100
        /*01f2*/ 	.byte	0x07
	.zero		1


	//   ....[15]....
        /*01f4*/ 	.word	0x000007c0
        /*01f8*/ 	.word	0x000000ff
        /*01fc*/ 	.word	0x00000078
        /*0200*/ 	.short	0x0100
        /*0202*/ 	.byte	0x07
	.zero		1


	//   ....[16]....
        /*0204*/ 	.word	0x000008b0
        /*0208*/ 	.word	0x000000ff
        /*020c*/ 	.word	0x00000080
        /*0210*/ 	.short	0x0100
        /*0212*/ 	.byte	0x05
	.zero		1


	//   ....[17]....
        /*0214*/ 	.word	0x000008c0
        /*0218*/ 	.word	0x000000ff
        /*021c*/ 	.word	0x00000088
        /*0220*/ 	.short	0x0100
        /*0222*/ 	.byte	0x05
	.zero		1


	//   ....[18]....
        /*0224*/ 	.word	0x00000a00
        /*0228*/ 	.word	0x000000ff
        /*022c*/ 	.word	0x00000090
        /*0230*/ 	.short	0x0100
        /*0232*/ 	.byte	0x05
	.zero		1


	//   ....[19]....
        /*0234*/ 	.word	0x00000a10
        /*0238*/ 	.word	0x000000ff
        /*023c*/ 	.word	0x000000a0
        /*0240*/ 	.short	0x0100
        /*0242*/ 	.byte	0x05
	.zero		1


	//   ....[20]....
        /*0244*/ 	.word	0x00000a20
        /*0248*/ 	.word	0x000000ff
        /*024c*/ 	.word	0x00000098
        /*0250*/ 	.short	0x0100
        /*0252*/ 	.byte	0x05
	.zero		1


	//   ....[21]....
        /*0254*/ 	.word	0x00000a30
        /*0258*/ 	.word	0x000000ff
        /*025c*/ 	.word	0x000000a8
        /*0260*/ 	.short	0x0100
        /*0262*/ 	.byte	0x05
	.zero		1


	//   ....[22]....
        /*0264*/ 	.word	0x00000b60
        /*0268*/ 	.word	0x000000ff
        /*026c*/ 	.word	0x000000b0
        /*0270*/ 	.short	0x0100
        /*0272*/ 	.byte	0x07
	.zero		1


	//   ....[23]....
        /*0274*/ 	.word	0x00000b70
        /*0278*/ 	.word	0x000000ff
        /*027c*/ 	.word	0x000000d0
        /*0280*/ 	.short	0x0100
        /*0282*/ 	.byte	0x07
	.zero		1


	//   ....[24]....
        /*0284*/ 	.word	0x00000b80
        /*0288*/ 	.word	0x000000ff
        /*028c*/ 	.word	0x000000b8
        /*0290*/ 	.short	0x0100
        /*0292*/ 	.byte	0x07
	.zero		1


	//   ....[25]....
        /*0294*/ 	.word	0x00000b90
        /*0298*/ 	.word	0x000000ff
        /*029c*/ 	.word	0x000000d8
        /*02a0*/ 	.short	0x0100
        /*02a2*/ 	.byte	0x07
	.zero		1


	//   ....[26]....
        /*02a4*/ 	.word	0x00000ba0
        /*02a8*/ 	.word	0x000000ff
        /*02ac*/ 	.word	0x000000c0
        /*02b0*/ 	.short	0x0100
        /*02b2*/ 	.byte	0x07
	.zero		1


	//   ....[27]....
        /*02b4*/ 	.word	0x00000bb0
        /*02b8*/ 	.word	0x000000ff
        /*02bc*/ 	.word	0x000000e0
        /*02c0*/ 	.short	0x0100
        /*02c2*/ 	.byte	0x07
	.zero		1


	//   ....[28]....
        /*02c4*/ 	.word	0x00000bc0
        /*02c8*/ 	.word	0x000000ff
        /*02cc*/ 	.word	0x000000c8
        /*02d0*/ 	.short	0x0100
        /*02d2*/ 	.byte	0x07
	.zero		1


	//   ....[29]....
        /*02d4*/ 	.word	0x00000bd0
        /*02d8*/ 	.word	0x000000ff
        /*02dc*/ 	.word	0x000000e8
        /*02e0*/ 	.short	0x0100
        /*02e2*/ 	.byte	0x07
	.zero		1


	//   ....[30]....
        /*02e4*/ 	.word	0x00000cc0
        /*02e8*/ 	.word	0x000000ff
        /*02ec*/ 	.word	0x000000f0
        /*02f0*/ 	.short	0x0100
        /*02f2*/ 	.byte	0x05
	.zero		1


	//   ....[31]....
        /*02f4*/ 	.word	0x00000cd0
        /*02f8*/ 	.word	0x000000ff
        /*02fc*/ 	.word	0x00000100
        /*0300*/ 	.short	0x0100
        /*0302*/ 	.byte	0x05
	.zero		1


	//   ....[32]....
        /*0304*/ 	.word	0x00000ce0
        /*0308*/ 	.word	0x000000ff
        /*030c*/ 	.word	0x000000f8
        /*0310*/ 	.short	0x0100
        /*0312*/ 	.byte	0x05
	.zero		1


	//   ....[33]....
        /*0314*/ 	.word	0x00000cf0
        /*0318*/ 	.word	0x000000ff
        /*031c*/ 	.word	0x00000108
        /*0320*/ 	.short	0x0100
        /*0322*/ 	.byte	0x05
	.zero		1


	//   ....[34]....
        /*0324*/ 	.word	0x000015c0
        /*0328*/ 	.word	0x00000003
        /*032c*/ 	.word	0x00000100
        /*0330*/ 	.short	0x010a
        /*0332*/ 	.byte	0xff
	.zero		1


	//   ....[35]....
        /*0334*/ 	.word	0x000015f0
        /*0338*/ 	.word	0x00000003
        /*033c*/ 	.word	0x000000f0
        /*0340*/ 	.short	0x0101
        /*0342*/ 	.byte	0xff
	.zero		1


	//   ....[36]....
        /*0344*/ 	.word	0x000016c0
        /*0348*/ 	.word	0x000000ff
        /*034c*/ 	.word	0x00000038
        /*0350*/ 	.short	0x010a
        /*0352*/ 	.byte	0x05
	.zero		1


	//   ....[37]....
        /*0354*/ 	.word	0x00001760
        /*0358*/ 	.word	0x000000ff
        /*035c*/ 	.word	0x00000038
        /*0360*/ 	.short	0x010a
        /*0362*/ 	.byte	0x21
	.zero		1


	//   ....[38]....
        /*0364*/ 	.word	0x000018b0
        /*0368*/ 	.word	0x000000ff
        /*036c*/ 	.word	0x00000038
        /*0370*/ 	.short	0x010a
        /*0372*/ 	.byte	0x08
	.zero		1


	//   ....[39]....
        /*0374*/ 	.word	0x000019c0
        /*0378*/ 	.word	0x000000ff
        /*037c*/ 	.word	0x00000088
        /*0380*/ 	.short	0x0101
        /*0382*/ 	.byte	0x04
	.zero		1


	//   ....[40]....
        /*0384*/ 	.word	0x000019e0
        /*0388*/ 	.word	0x000000ff
        /*038c*/ 	.word	0x00000038
        /*0390*/ 	.short	0x010a
        /*0392*/ 	.byte	0x05
	.zero		1


	//   ....[41]....
        /*0394*/ 	.word	0x00001a60
        /*0398*/ 	.word	0x000000ff
        /*039c*/ 	.word	0x00000038
        /*03a0*/ 	.short	0x010a
        /*03a2*/ 	.byte	0x11
	.zero		1


	//   ....[42]....
        /*03a4*/ 	.word	0x00001bb0
        /*03a8*/ 	.word	0x000000ff
        /*03ac*/ 	.word	0x00000038
        /*03b0*/ 	.short	0x010a
        /*03b2*/ 	.byte	0x08
	.zero		1


	//   ....[43]....
        /*03b4*/ 	.word	0x00001cf0
        /*03b8*/ 	.word	0x00000002
        /*03bc*/ 	.word	0x00000090
        /*03c0*/ 	.short	0x010a
        /*03c2*/ 	.byte	0xff
	.zero		1


	//   ....[44]....
        /*03c4*/ 	.word	0x00001db0
        /*03c8*/ 	.word	0x00000002
        /*03cc*/ 	.word	0x00000000
        /*03d0*/ 	.short	0x0101
        /*03d2*/ 	.byte	0xff
	.zero		1


	//   ....[45]....
        /*03d4*/ 	.word	0x00002310
        /*03d8*/ 	.word	0x000000ff
        /*03dc*/ 	.word	0x00000000
        /*03e0*/ 	.short	0x010a
        /*03e2*/ 	.byte	0x05
	.zero		1


	//   ....[46]....
        /*03e4*/ 	.word	0x000023a0
        /*03e8*/ 	.word	0x000000ff
        /*03ec*/ 	.word	0x00000000
        /*03f0*/ 	.short	0x010a
        /*03f2*/ 	.byte	0x05
	.zero		1


	//   ....[47]....
        /*03f4*/ 	.word	0x00002430
        /*03f8*/ 	.word	0x000000ff
        /*03fc*/ 	.word	0x00000000
        /*0400*/ 	.short	0x010a
        /*0402*/ 	.byte	0x05
	.zero		1


	//   ....[48]....
        /*0404*/ 	.word	0x000024c0
        /*0408*/ 	.word	0x000000ff
        /*040c*/ 	.word	0x00000000
        /*0410*/ 	.short	0x010a
        /*0412*/ 	.byte	0x05
	.zero		1


	//   ....[49]....
        /*0414*/ 	.word	0x00002550
        /*0418*/ 	.word	0x000000ff
        /*041c*/ 	.word	0x00000000
        /*0420*/ 	.short	0x010a
        /*0422*/ 	.byte	0x05
	.zero		1


	//   ....[50]....
        /*0424*/ 	.word	0x000025e0
        /*0428*/ 	.word	0x000000ff
        /*042c*/ 	.word	0x00000000
        /*0430*/ 	.short	0x010a
        /*0432*/ 	.byte	0x05
	.zero		1


	//   ....[51]....
        /*0434*/ 	.word	0x00002680
        /*0438*/ 	.word	0x00000000
        /*043c*/ 	.word	0x00000000
        /*0440*/ 	.short	0x010a
        /*0442*/ 	.byte	0xff
	.zero		1


	//   ....[52]....
        /*0444*/ 	.word	0x000027a0
        /*0448*/ 	.word	0x00000000
        /*044c*/ 	.word	0x000000f0
        /*0450*/ 	.short	0x010a
        /*0452*/ 	.byte	0xff
	.zero		1


	//   ....[53]....
        /*0454*/ 	.word	0x00002800
        /*0458*/ 	.word	0x00000004
        /*045c*/ 	.word	0x00000000
        /*0460*/ 	.short	0x0101
        /*0462*/ 	.byte	0xff
	.zero		1


	//   ....[54]....
        /*0464*/ 	.word	0x00002820
        /*0468*/ 	.word	0x000000ff
        /*046c*/ 	.word	0x000000a0
        /*0470*/ 	.short	0x010a
        /*0472*/ 	.byte	0x05
	.zero		1


	//   ....[55]....
        /*0474*/ 	.word	0x00002940
        /*0478*/ 	.word	0x00000000
        /*047c*/ 	.word	0x00000090
        /*0480*/ 	.short	0x010a
        /*0482*/ 	.byte	0xff
	.zero		1


	//   ....[56]....
        /*0484*/ 	.word	0x00002a50
        /*0488*/ 	.word	0x00000000
        /*048c*/ 	.word	0x00000000
        /*0490*/ 	.short	0x0101
        /*0492*/ 	.byte	0xff
	.zero		1


	//   ....[57]....
        /*0494*/ 	.word	0x00002ae0
        /*0498*/ 	.word	0x000000ff
        /*049c*/ 	.word	0x000000a0
        /*04a0*/ 	.short	0x0106
        /*04a2*/ 	.byte	0x05
	.zero		1


	//   ....[58]....
        /*04a4*/ 	.word	0x00002b00
        /*04a8*/ 	.word	0x000000ff
        /*04ac*/ 	.word	0x000000a0
        /*04b0*/ 	.short	0x010a
        /*04b2*/ 	.byte	0x05
	.zero		1


	//   ....[59]....
        /*04b4*/ 	.word	0x00002b90
        /*04b8*/ 	.word	0x000000ff
        /*04bc*/ 	.word	0x000000a0
        /*04c0*/ 	.short	0x0106
        /*04c2*/ 	.byte	0x04
	.zero		1


	//   ....[60]....
        /*04c4*/ 	.word	0x00002bd0
        /*04c8*/ 	.word	0x00000000
        /*04cc*/ 	.word	0x000000a0
        /*04d0*/ 	.short	0x010a
        /*04d2*/ 	.byte	0xff
	.zero		1


	//   ....[61]....
        /*04d4*/ 	.word	0x00003110
        /*04d8*/ 	.word	0x00000000
        /*04dc*/ 	.word	0x00000090
        /*04e0*/ 	.short	0x010a
        /*04e2*/ 	.byte	0xff
	.zero		1


	//   ....[62]....
        /*04e4*/ 	.word	0x00003220
        /*04e8*/ 	.word	0x00000003
        /*04ec*/ 	.word	0x00000000
        /*04f0*/ 	.short	0x0101
        /*04f2*/ 	.byte	0xff
	.zero		1


	//   ....[63]....
        /*04f4*/ 	.word	0x00003230
        /*04f8*/ 	.word	0x000000ff
        /*04fc*/ 	.word	0x00000000
        /*0500*/ 	.short	0x010a
        /*0502*/ 	.byte	0x05
	.zero		1


	//   ....[64]....
        /*0504*/ 	.word	0x000032a0
        /*0508*/ 	.word	0x000000ff
        /*050c*/ 	.word	0x000000d0
        /*0510*/ 	.short	0x010a
        /*0512*/ 	.byte	0x0e
	.zero		1


	//   ....[65]....
        /*0514*/ 	.word	0x00003370
        /*0518*/ 	.word	0x000000ff
        /*051c*/ 	.word	0x00000000
        /*0520*/ 	.short	0x010a
        /*0522*/ 	.byte	0x07
	.zero		1


	//   ....[66]....
        /*0524*/ 	.word	0x000034a0
        /*0528*/ 	.word	0x000000ff
        /*052c*/ 	.word	0x00000000
        /*0530*/ 	.short	0x010a
        /*0532*/ 	.byte	0x13
	.zero		1


	//   ....[67]....
        /*0534*/ 	.word	0x00003740
        /*0538*/ 	.word	0x000000ff
        /*053c*/ 	.word	0x00000000
        /*0540*/ 	.short	0x010a
        /*0542*/ 	.byte	0x05
	.zero		1


	//   ....[68]....
        /*0544*/ 	.word	0x000037d0
        /*0548*/ 	.word	0x000000ff
        /*054c*/ 	.word	0x00000000
        /*0550*/ 	.short	0x010a
        /*0552*/ 	.byte	0x05
	.zero		1


	//   ....[69]....
        /*0554*/ 	.word	0x00003860
        /*0558*/ 	.word	0x000000ff
        /*055c*/ 	.word	0x00000000
        /*0560*/ 	.short	0x010a
        /*0562*/ 	.byte	0x05
	.zero		1


	//   ....[70]....
        /*0564*/ 	.word	0x000038f0
        /*0568*/ 	.word	0x000000ff
        /*056c*/ 	.word	0x00000000
        /*0570*/ 	.short	0x010a
        /*0572*/ 	.byte	0x06
	.zero		1


	//   ....[71]....
        /*0574*/ 	.word	0x00003d30
        /*0578*/ 	.word	0x00000000
        /*057c*/ 	.word	0x00000090
        /*0580*/ 	.short	0x010a
        /*0582*/ 	.byte	0xff
	.zero		1


	//   ....[72]....
        /*0584*/ 	.word	0x00003e20
        /*0588*/ 	.word	0x00000000
        /*058c*/ 	.word	0x00000000
        /*0590*/ 	.short	0x0101
        /*0592*/ 	.byte	0xff
	.zero		1


	//   ....[73]....
        /*0594*/ 	.word	0x00004140
        /*0598*/ 	.word	0x000000ff
        /*059c*/ 	.word	0x00000088
        /*05a0*/ 	.short	0x010a
        /*05a2*/ 	.byte	0x07
	.zero		1


	//   ....[74]....
        /*05a4*/ 	.word	0x000042c0
        /*05a8*/ 	.word	0x000000ff
        /*05ac*/ 	.word	0x00000078
        /*05b0*/ 	.short	0x010a
        /*05b2*/ 	.byte	0x07
	.zero		1


	//   ....[75]....
        /*05b4*/ 	.word	0x00004780
        /*05b8*/ 	.word	0x000000ff
        /*05bc*/ 	.word	0x00000070
        /*05c0*/ 	.short	0x010b
        /*05c2*/ 	.byte	0x07
	.zero		1


	//   ....[76]....
        /*05c4*/ 	.word	0x000047b0
        /*05c8*/ 	.word	0x000000ff
        /*05cc*/ 	.word	0x00000000
        /*05d0*/ 	.short	0x0101
        /*05d2*/ 	.byte	0x25
	.zero		1


	//   ....[77]....
        /*05d4*/ 	.word	0x00004800
        /*05d8*/ 	.word	0x00000000
        /*05dc*/ 	.word	0x00000078
        /*05e0*/ 	.short	0x010a
        /*05e2*/ 	.byte	0xff
	.zero		1


	//   ....[78]....
        /*05e4*/ 	.word	0x00004b10
        /*05e8*/ 	.word	0x00000000
        /*05ec*/ 	.word	0x00000090
        /*05f0*/ 	.short	0x010a
        /*05f2*/ 	.byte	0xff
	.zero		1


	//   ....[79]....
        /*05f4*/ 	.word	0x00004c20
        /*05f8*/ 	.word	0x00000000
        /*05fc*/ 	.word	0x00000000
        /*0600*/ 	.short	0x0101
        /*0602*/ 	.byte	0xff
	.zero		1


	//   ....[80]....
        /*0604*/ 	.word	0x000055d0
        /*0608*/ 	.word	0x000000ff
        /*060c*/ 	.word	0x00000070
        /*0610*/ 	.short	0x010a
        /*0612*/ 	.byte	0x29
	.zero		1


	//   ....[81]....
        /*0614*/ 	.word	0x000055e0
        /*0618*/ 	.word	0x00000010
        /*061c*/ 	.word	0x000000b0
        /*0620*/ 	.short	0x010a
        /*0622*/ 	.byte	0xff
	.zero		1


	//   ....[82]....
        /*0624*/ 	.word	0x00005790
        /*0628*/ 	.word	0x000000ff
        /*062c*/ 	.word	0x00000070
        /*0630*/ 	.short	0x010a
        /*0632*/ 	.byte	0x29
	.zero		1


	//   ....[83]....
        /*0634*/ 	.word	0x000058a0
        /*0638*/ 	.word	0x000000ff
        /*063c*/ 	.word	0x00000000
        /*0640*/ 	.short	0x0101
        /*0642*/ 	.byte	0x04
	.zero		1


	//   ....[84]....
        /*0644*/ 	.word	0x00005960
        /*0648*/ 	.word	0x00000010
        /*064c*/ 	.word	0x000000b0
        /*0650*/ 	.short	0x010a
        /*0652*/ 	.byte	0xff
	.zero		1


	//   ....[85]....
        /*0654*/ 	.word	0x000062f0
        /*0658*/ 	.word	0x000000ff
        /*065c*/ 	.word	0x00000000
        /*0660*/ 	.short	0x0101
        /*0662*/ 	.byte	0x05
	.zero		1


	//   ....[86]....
        /*0664*/ 	.word	0x00007930
        /*0668*/ 	.word	0x00000003
        /*066c*/ 	.word	0x00000100
        /*0670*/ 	.short	0x010a
        /*0672*/ 	.byte	0xff
	.zero		1


	//   ....[87]....
        /*0674*/ 	.word	0x00007990
        /*0678*/ 	.word	0x00000002
        /*067c*/ 	.word	0x00000038
        /*0680*/ 	.short	0x010a
        /*0682*/ 	.byte	0xff
	.zero		1


	//   ....[88]....
        /*0684*/ 	.word	0x000079f0
        /*0688*/ 	.word	0x00000002
        /*068c*/ 	.word	0x00000038
        /*0690*/ 	.short	0x010a
        /*0692*/ 	.byte	0xff
	.zero		1


	//   ....[89]....
        /*0694*/ 	.word	0x00007a40
        /*0698*/ 	.word	0x00000002
        /*069c*/ 	.word	0x00000090
        /*06a0*/ 	.short	0x010a
        /*06a2*/ 	.byte	0xff
	.zero		1


	//   ....[90]....
        /*06a4*/ 	.word	0x00007aa0
        /*06a8*/ 	.word	0x00000000
        /*06ac*/ 	.word	0x00000000
        /*06b0*/ 	.short	0x010a
        /*06b2*/ 	.byte	0xff
	.zero		1


	//   ....[91]....
        /*06b4*/ 	.word	0x00007b00
        /*06b8*/ 	.word	0x00000000
        /*06bc*/ 	.word	0x00000000
        /*06c0*/ 	.short	0x010a
        /*06c2*/ 	.byte	0xff
	.zero		1


	//   ....[92]....
        /*06c4*/ 	.word	0x00007b60
        /*06c8*/ 	.word	0x00000000
        /*06cc*/ 	.word	0x00000000
        /*06d0*/ 	.short	0x010a
        /*06d2*/ 	.byte	0xff
	.zero		1


	//   ....[93]....
        /*06d4*/ 	.word	0x00007bc0
        /*06d8*/ 	.word	0x00000000
        /*06dc*/ 	.word	0x00000000
        /*06e0*/ 	.short	0x010a
        /*06e2*/ 	.byte	0xff
	.zero		1


	//   ....[94]....
        /*06e4*/ 	.word	0x00007c20
        /*06e8*/ 	.word	0x00000000
        /*06ec*/ 	.word	0x00000000
        /*06f0*/ 	.short	0x010a
        /*06f2*/ 	.byte	0xff
	.zero		1


	//   ....[95]....
        /*06f4*/ 	.word	0x00007c80
        /*06f8*/ 	.word	0x00000000
        /*06fc*/ 	.word	0x00000000
        /*0700*/ 	.short	0x010a
        /*0702*/ 	.byte	0xff
	.zero		1


	//   ....[96]....
        /*0704*/ 	.word	0x00007cd0
        /*0708*/ 	.word	0x00000000
        /*070c*/ 	.word	0x000000f0
        /*0710*/ 	.short	0x010a
        /*0712*/ 	.byte	0xff
	.zero		1


	//   ....[97]....
        /*0714*/ 	.word	0x00007d30
        /*0718*/ 	.word	0x00000000
        /*071c*/ 	.word	0x000000a0
        /*0720*/ 	.short	0x010a
        /*0722*/ 	.byte	0xff
	.zero		1


	//   ....[98]....
        /*0724*/ 	.word	0x00007d80
        /*0728*/ 	.word	0x00000000
        /*072c*/ 	.word	0x00000090
        /*0730*/ 	.short	0x010a
        /*0732*/ 	.byte	0xff
	.zero		1


	//   ....[99]....
        /*0734*/ 	.word	0x00007de0
        /*0738*/ 	.word	0x00000000
        /*073c*/ 	.word	0x000000a0
        /*0740*/ 	.short	0x010a
        /*0742*/ 	.byte	0xff
	.zero		1


	//   ....[100]....
        /*0744*/ 	.word	0x00007e30
        /*0748*/ 	.word	0x00000000
        /*074c*/ 	.word	0x00000090
        /*0750*/ 	.short	0x010a
        /*0752*/ 	.byte	0xff
	.zero		1


	//   ....[101]....
        /*0754*/ 	.word	0x00007e90
        /*0758*/ 	.word	0x00000003
        /*075c*/ 	.word	0x000000d0
        /*0760*/ 	.short	0x010a
        /*0762*/ 	.byte	0xff
	.zero		1


	//   ....[102]....
        /*0764*/ 	.word	0x00007ef0
        /*0768*/ 	.word	0x00000000
        /*076c*/ 	.word	0x00000000
        /*0770*/ 	.short	0x010a
        /*0772*/ 	.byte	0xff
	.zero		1


	//   ....[103]....
        /*0774*/ 	.word	0x00007f50
        /*0778*/ 	.word	0x00000000
        /*077c*/ 	.word	0x00000000
        /*0780*/ 	.short	0x010a
        /*0782*/ 	.byte	0xff
	.zero		1


	//   ....[104]....
        /*0784*/ 	.word	0x00007fb0
        /*0788*/ 	.word	0x00000000
        /*078c*/ 	.word	0x00000000
        /*0790*/ 	.short	0x010a
        /*0792*/ 	.byte	0xff
	.zero		1


	//   ....[105]....
        /*0794*/ 	.word	0x00008010
        /*0798*/ 	.word	0x00000000
        /*079c*/ 	.word	0x00000000
        /*07a0*/ 	.short	0x010a
        /*07a2*/ 	.byte	0xff
	.zero		1


	//   ....[106]....
        /*07a4*/ 	.word	0x00008070
        /*07a8*/ 	.word	0x00000000
        /*07ac*/ 	.word	0x00000000
        /*07b0*/ 	.short	0x010a
        /*07b2*/ 	.byte	0xff
	.zero		1


	//   ....[107]....
        /*07b4*/ 	.word	0x000080c0
        /*07b8*/ 	.word	0x00000000
        /*07bc*/ 	.word	0x00000090
        /*07c0*/ 	.short	0x010a
        /*07c2*/ 	.byte	0xff
	.zero		1


	//   ....[108]....
        /*07c4*/ 	.word	0x00008120
        /*07c8*/ 	.word	0x00000000
        /*07cc*/ 	.word	0x00000088
        /*07d0*/ 	.short	0x010a
        /*07d2*/ 	.byte	0xff
	.zero		1


	//   ....[109]....
        /*07d4*/ 	.word	0x00008180
        /*07d8*/ 	.word	0x00000003
        /*07dc*/ 	.word	0x00000078
        /*07e0*/ 	.short	0x010a
        /*07e2*/ 	.byte	0xff
	.zero		1


	//   ....[110]....
        /*07e4*/ 	.word	0x000081d0
        /*07e8*/ 	.word	0x00000000
        /*07ec*/ 	.word	0x00000090
        /*07f0*/ 	.short	0x010a
        /*07f2*/ 	.byte	0xff
	.zero		1


	//   ....[111]....
        /*07f4*/ 	.word	0x00008230
        /*07f8*/ 	.word	0x00000000
        /*07fc*/ 	.word	0x00000070
        /*0800*/ 	.short	0x010a
        /*0802*/ 	.byte	0xff
	.zero		1


	//   ....[112]....
        /*0804*/ 	.word	0x00008280
        /*0808*/ 	.word	0x00000010
        /*080c*/ 	.word	0x000000b0
        /*0810*/ 	.short	0x010a
        /*0812*/ 	.byte	0xff
	.zero		1


	//----- nvinfo : EIATTR_NUM_MBARRIERS
	.align		4
.L_47:
        /*0814*/ 	.byte	0x03, 0x38
        /*0816*/ 	.short	0x0022


	//----- nvinfo : EIATTR_EXIT_INSTR_OFFSETS
	.align		4
        /*0818*/ 	.byte	0x04, 0x1c
        /*081a*/ 	.short	(.L_49 - .L_48)


	//   ....[0]....
.L_48:
        /*081c*/ 	.word	0x000026b0


	//   ....[1]....
        /*0820*/ 	.word	0x00002ba0


	//   ....[2]....
        /*0824*/ 	.word	0x00002c00


	//   ....[3]....
        /*0828*/ 	.word	0x00003b50


	//   ....[4]....
        /*082c*/ 	.word	0x00004830


	//   ....[5]....
        /*0830*/ 	.word	0x00004870


	//   ....[6]....
        /*0834*/ 	.word	0x00007920


	//----- nvinfo : EIATTR_MAX_THREADS
	.align		4
.L_49:
        /*0838*/ 	.byte	0x04, 0x05
        /*083a*/ 	.short	(.L_51 - .L_50)
.L_50:
        /*083c*/ 	.word	0x00000100
        /*0840*/ 	.word	0x00000001
        /*0844*/ 	.word	0x00000001


	//----- nvinfo : EIATTR_CRS_STACK_SIZE
	.align		4
.L_51:
        /*0848*/ 	.byte	0x04, 0x1e
        /*084a*/ 	.short	(.L_53 - .L_52)
.L_52:
        /*084c*/ 	.word	0x00000000


	//----- nvinfo : EIATTR_CBANK_PARAM_SIZE
	.align		4
.L_53:
        /*0850*/ 	.byte	0x03, 0x19
        /*0852*/ 	.short	0x0800


	//----- nvinfo : EIATTR_PARAM_CBANK
	.align		4
        /*0854*/ 	.byte	0x04, 0x0a
        /*0856*/ 	.short	(.L_55 - .L_54)
	.align		4
.L_54:
        /*0858*/ 	.word	index@(.nv.constant0._ZN7cutlass13device_kernelINS_4gemm6kernel13GemmUniversalIN4cute5tupleIJiiiiEEENS1_10collective13CollectiveMmaINS1_35MainloopSm100TmaUmmaWarpSpecializedILi7ELi2ELi4ENS5_IJNS4_1CILi1EEESB_SB_EEEEENS5_IJNSA_ILi64EEENSA_ILi160EEENSA_ILi128EEEEEENS_12float_e4m3_tENS5_IJlSB_lEEESI_SJ_NS4_8TiledMMAINS4_8MMA_AtomIJNS4_10MMA_TraitsINS4_19SM100_MMA_F8F6F4_SSEJSI_SI_fSE_SF_NS4_17integral_constantINS4_4UMMA5MajorELSQ_0EEESR_NSO_INSP_7ScaleInELSS_0EEEST_EEEEEENS4_6LayoutISC_NS5_IJNSA_ILi0EEESX_SX_EEEEENS5_IJNS4_10UnderscoreES10_S10_EEEEENS4_13SM90_TMA_LOADENS4_14ComposedLayoutINS4_7SwizzleILi3ELi4ELi3EEENS4_18smem_ptr_flag_bitsILi8EEENSW_INS5_IJNSA_ILi8EEESG_EEENS5_IJSG_SB_EEEEEEEvNS4_8identityES13_S1D_vS1E_EENS_8epilogue10collective18CollectiveEpilogueINS1G_23Sm100TmaWarpSpecializedILi1ELi1ELi80ELb0ELb0EEEJSH_NS5_IJNSW_ISE_SB_EENSW_ISF_SB_EEEEESI_SJ_SI_SJ_NS1G_6fusion15FusionCallbacksIS1K_NS1O_17LinearCombinationISI_fSI_fLNS_15FloatRoundStyleE2EEESH_S1N_JEEENS4_5SM1004TMEM4LOAD26SM100_TMEM_LOAD_16dp32b16xES13_NS14_INS15_ILi1ELi4ELi3EEES18_NSW_INS5_IJS19_NSA_ILi32EEEEEENS5_IJS1Z_SB_EEEEEEENS4_39AutoVectorizingCopyWithAssumedAlignmentILi128EEENS4_14SM90_TMA_STOREES23_S25_S25_EEEvvEEEEvNT_6ParamsE)
        /*085c*/ 	.short	0x0380
        /*085e*/ 	.short	0x0800


	//----- nvinfo : EIATTR_SW_WAR
	.align		4
.L_55:
        /*0860*/ 	.byte	0x04, 0x36
        /*0862*/ 	.short	(.L_57 - .L_56)
.L_56:
        /*0864*/ 	.word	0x00000008
.L_57:


//--------------------- .nv.callgraph             --------------------------
	.section	.nv.callgraph,"",@"SHT_CUDA_CALLGRAPH"
	.align	4
	.sectionentsize	8
	.align		4
        /*0000*/ 	.word	0x00000000
	.align		4
        /*0004*/ 	.word	0xffffffff
	.align		4
        /*0008*/ 	.word	index@(_ZN7cutlass13device_kernelINS_4gemm6kernel13GemmUniversalIN4cute5tupleIJiiiiEEENS1_10collective13CollectiveMmaINS1_35MainloopSm100TmaUmmaWarpSpecializedILi7ELi2ELi4ENS5_IJNS4_1CILi1EEESB_SB_EEEEENS5_IJNSA_ILi64EEENSA_ILi160EEENSA_ILi128EEEEEENS_12float_e4m3_tENS5_IJlSB_lEEESI_SJ_NS4_8TiledMMAINS4_8MMA_AtomIJNS4_10MMA_TraitsINS4_19SM100_MMA_F8F6F4_SSEJSI_SI_fSE_SF_NS4_17integral_constantINS4_4UMMA5MajorELSQ_0EEESR_NSO_INSP_7ScaleInELSS_0EEEST_EEEEEENS4_6LayoutISC_NS5_IJNSA_ILi0EEESX_SX_EEEEENS5_IJNS4_10UnderscoreES10_S10_EEEEENS4_13SM90_TMA_LOADENS4_14ComposedLayoutINS4_7SwizzleILi3ELi4ELi3EEENS4_18smem_ptr_flag_bitsILi8EEENSW_INS5_IJNSA_ILi8EEESG_EEENS5_IJSG_SB_EEEEEEEvNS4_8identityES13_S1D_vS1E_EENS_8epilogue10collective18CollectiveEpilogueINS1G_23Sm100TmaWarpSpecializedILi1ELi1ELi80ELb0ELb0EEEJSH_NS5_IJNSW_ISE_SB_EENSW_ISF_SB_EEEEESI_SJ_SI_SJ_NS1G_6fusion15FusionCallbacksIS1K_NS1O_17LinearCombinationISI_fSI_fLNS_15FloatRoundStyleE2EEESH_S1N_JEEENS4_5SM1004TMEM4LOAD26SM100_TMEM_LOAD_16dp32b16xES13_NS14_INS15_ILi1ELi4ELi3EEES18_NSW_INS5_IJS19_NSA_ILi32EEEEEENS5_IJS1Z_SB_EEEEEEENS4_39AutoVectorizingCopyWithAssumedAlignmentILi128EEENS4_14SM90_TMA_STOREES23_S25_S25_EEEvvEEEEvNT_6ParamsE)
	.align		4
        /*000c*/ 	.word	index@(__assertfail)
	.align		4
        /*0010*/ 	.word	0x00000000
	.align		4
        /*0014*/ 	.word	0xfffffffe
	.align		4
        /*0018*/ 	.word	0x00000000
	.align		4
        /*001c*/ 	.word	0xfffffffd
	.align		4
        /*0020*/ 	.word	0x00000000
	.align		4
        /*0024*/ 	.word	0xfffffffc


//--------------------- .nv.constant4             --------------------------
	.section	.nv.constant4,"a",@progbits
	.align	8
	.align		8
.nv.constant4:
        /*0000*/ 	.dword	__assertfail
	.align		8
        /*0008*/ 	.dword	__unnamed_1
	.align		8
        /*0010*/ 	.dword	__unnamed_2
	.align		8
        /*0018*/ 	.dword	_ZN40_INTERNAL_e325ddb4_4_k_cu_61d655b0_135404cuda3std3__45__cpo5beginE
	.align		8
        /*0020*/ 	.dword	_ZN40_INTERNAL_e325ddb4_4_k_cu_61d655b0_135404cuda3std3__45__cpo3endE
	.align		8
        /*0028*/ 	.dword	_ZN40_INTERNAL_e325ddb4_4_k_cu_61d655b0_135404cuda3std3__45__cpo6cbeginE
	.align		8
        /*0030*/ 	.dword	_ZN40_INTERNAL_e325ddb4_4_k_cu_61d655b0_135404cuda3std3__45__cpo4cendE
	.align		8
        /*0038*/ 	.dword	_ZN40_INTERNAL_e325ddb4_4_k_cu_61d655b0_135404cuda3std3__442_GLOBAL__N__e325ddb4_4_k_cu_61d655b0_135406ignoreE
	.align		8
        /*0040*/ 	.dword	_ZN40_INTERNAL_e325ddb4_4_k_cu_61d655b0_135404cuda3std3__419piecewise_constructE
	.align		8
        /*0048*/ 	.dword	_ZN40_INTERNAL_e325ddb4_4_k_cu_61d655b0_135404cuda3std3__48in_placeE
	.align		8
        /*0050*/ 	.dword	_ZN40_INTERNAL_e325ddb4_4_k_cu_61d655b0_135404cuda3std6ranges3__45__cpo4swapE
	.align		8
        /*0058*/ 	.dword	_ZN40_INTERNAL_e325ddb4_4_k_cu_61d655b0_135404cuda3std6ranges3__45__cpo9iter_moveE
	.align		8
        /*0060*/ 	.dword	_ZN40_INTERNAL_e325ddb4_4_k_cu_61d655b0_135404cute7productE
	.align		8
        /*0068*/ 	.dword	_ZN40_INTERNAL_e325ddb4_4_k_cu_61d655b0_135404cute1_E
	.align		8
        /*0070*/ 	.dword	$str$25
	.align		8
        /*0078*/ 	.dword	$str$26
	.align		8
        /*0080*/ 	.dword	$str$27
	.align		8
        /*0088*/ 	.dword	$str$28


//--------------------- .text._ZN7cutlass13device_kernelINS_4gemm6kernel13GemmUniversalIN4cute5tupleIJiiiiEEENS1_10collective13CollectiveMmaINS1_35MainloopSm100TmaUmmaWarpSpecializedILi7ELi2ELi4ENS5_IJNS4_1CILi1EEESB_SB_EEEEENS5_IJNSA_ILi64EEENSA_ILi160EEENSA_ILi128EEEEEENS_12float_e4m3_tENS5_IJlSB_lEEESI_SJ_NS4_8TiledMMAINS4_8MMA_AtomIJNS4_10MMA_TraitsINS4_19SM100_MMA_F8F6F4_SSEJSI_SI_fSE_SF_NS4_17integral_constantINS4_4UMMA5MajorELSQ_0EEESR_NSO_INSP_7ScaleInELSS_0EEEST_EEEEEENS4_6LayoutISC_NS5_IJNSA_ILi0EEESX_SX_EEEEENS5_IJNS4_10UnderscoreES10_S10_EEEEENS4_13SM90_TMA_LOADENS4_14ComposedLayoutINS4_7SwizzleILi3ELi4ELi3EEENS4_18smem_ptr_flag_bitsILi8EEENSW_INS5_IJNSA_ILi8EEESG_EEENS5_IJSG_SB_EEEEEEEvNS4_8identityES13_S1D_vS1E_EENS_8epilogue10collective18CollectiveEpilogueINS1G_23Sm100TmaWarpSpecializedILi1ELi1ELi80ELb0ELb0EEEJSH_NS5_IJNSW_ISE_SB_EENSW_ISF_SB_EEEEESI_SJ_SI_SJ_NS1G_6fusion15FusionCallbacksIS1K_NS1O_17LinearCombinationISI_fSI_fLNS_15FloatRoundStyleE2EEESH_S1N_JEEENS4_5SM1004TMEM4LOAD26SM100_TMEM_LOAD_16dp32b16xES13_NS14_INS15_ILi1ELi4ELi3EEES18_NSW_INS5_IJS19_NSA_ILi32EEEEEENS5_IJS1Z_SB_EEEEEEENS4_39AutoVectorizingCopyWithAssumedAlignmentILi128EEENS4_14SM90_TMA_STOREES23_S25_S25_EEEvvEEEEvNT_6ParamsE --------------------------
	.section	.text._ZN7cutlass13device_kernelINS_4gemm6kernel13GemmUniversalIN4cute5tupleIJiiiiEEENS1_10collective13CollectiveMmaINS1_35MainloopSm100TmaUmmaWarpSpecializedILi7ELi2ELi4ENS5_IJNS4_1CILi1EEESB_SB_EEEEENS5_IJNSA_ILi64EEENSA_ILi160EEENSA_ILi128EEEEEENS_12float_e4m3_tENS5_IJlSB_lEEESI_SJ_NS4_8TiledMMAINS4_8MMA_AtomIJNS4_10MMA_TraitsINS4_19SM100_MMA_F8F6F4_SSEJSI_SI_fSE_SF_NS4_17integral_constantINS4_4UMMA5MajorELSQ_0EEESR_NSO_INSP_7ScaleInELSS_0EEEST_EEEEEENS4_6LayoutISC_NS5_IJNSA_ILi0EEESX_SX_EEEEENS5_IJNS4_10UnderscoreES10_S10_EEEEENS4_13SM90_TMA_LOADENS4_14ComposedLayoutINS4_7SwizzleILi3ELi4ELi3EEENS4_18smem_ptr_flag_bitsILi8EEENSW_INS5_IJNSA_ILi8EEESG_EEENS5_IJSG_SB_EEEEEEEvNS4_8identityES13_S1D_vS1E_EENS_8epilogue10collective18CollectiveEpilogueINS1G_23Sm100TmaWarpSpecializedILi1ELi1ELi80ELb0ELb0EEEJSH_NS5_IJNSW_ISE_SB_EENSW_ISF_SB_EEEEESI_SJ_SI_SJ_NS1G_6fusion15FusionCallbacksIS1K_NS1O_17LinearCombinationISI_fSI_fLNS_15FloatRoundStyleE2EEESH_S1N_JEEENS4_5SM1004TMEM4LOAD26SM100_TMEM_LOAD_16dp32b16xES13_NS14_INS15_ILi1ELi4ELi3EEES18_NSW_INS5_IJS19_NSA_ILi32EEEEEENS5_IJS1Z_SB_EEEEEEENS4_39AutoVectorizingCopyWithAssumedAlignmentILi128EEENS4_14SM90_TMA_STOREES23_S25_S25_EEEvvEEEEvNT_6ParamsE,"ax",@progbits
	.align	128
.text._ZN7cutlass13device_kernelINS_4gemm6kernel13GemmUniversalIN4cute5tupleIJiiiiEEENS1_10collective13CollectiveMmaINS1_35MainloopSm100TmaUmmaWarpSpecializedILi7ELi2ELi4ENS5_IJNS4_1CILi1EEESB_SB_EEEEENS5_IJNSA_ILi64EEENSA_ILi160EEENSA_ILi128EEEEEENS_12float_e4m3_tENS5_IJlSB_lEEESI_SJ_NS4_8TiledMMAINS4_8MMA_AtomIJNS4_10MMA_TraitsINS4_19SM100_MMA_F8F6F4_SSEJSI_SI_fSE_SF_NS4_17integral_constantINS4_4UMMA5MajorELSQ_0EEESR_NSO_INSP_7ScaleInELSS_0EEEST_EEEEEENS4_6LayoutISC_NS5_IJNSA_ILi0EEESX_SX_EEEEENS5_IJNS4_10UnderscoreES10_S10_EEEEENS4_13SM90_TMA_LOADENS4_14ComposedLayoutINS4_7SwizzleILi3ELi4ELi3EEENS4_18smem_ptr_flag_bitsILi8EEENSW_INS5_IJNSA_ILi8EEESG_EEENS5_IJSG_SB_EEEEEEEvNS4_8identityES13_S1D_vS1E_EENS_8epilogue10collective18CollectiveEpilogueINS1G_23Sm100TmaWarpSpecializedILi1ELi1ELi80ELb0ELb0EEEJSH_NS5_IJNSW_ISE_SB_EENSW_ISF_SB_EEEEESI_SJ_SI_SJ_NS1G_6fusion15FusionCallbacksIS1K_NS1O_17LinearCombinationISI_fSI_fLNS_15FloatRoundStyleE2EEESH_S1N_JEEENS4_5SM1004TMEM4LOAD26SM100_TMEM_LOAD_16dp32b16xES13_NS14_INS15_ILi1ELi4ELi3EEES18_NSW_INS5_IJS19_NSA_ILi32EEEEEENS5_IJS1Z_SB_EEEEEEENS4_39AutoVectorizingCopyWithAssumedAlignmentILi128EEENS4_14SM90_TMA_STOREES23_S25_S25_EEEvvEEEEvNT_6ParamsE:
        .type           _ZN7cutlass13device_kernelINS_4gemm6kernel13GemmUniversalIN4cute5tupleIJiiiiEEENS1_10collective13CollectiveMmaINS1_35MainloopSm100TmaUmmaWarpSpecializedILi7ELi2ELi4ENS5_IJNS4_1CILi1EEESB_SB_EEEEENS5_IJNSA_ILi64EEENSA_ILi160EEENSA_ILi128EEEEEENS_12float_e4m3_tENS5_IJlSB_lEEESI_SJ_NS4_8TiledMMAINS4_8MMA_AtomIJNS4_10MMA_TraitsINS4_19SM100_MMA_F8F6F4_SSEJSI_SI_fSE_SF_NS4_17integral_constantINS4_4UMMA5MajorELSQ_0EEESR_NSO_INSP_7ScaleInELSS_0EEEST_EEEEEENS4_6LayoutISC_NS5_IJNSA_ILi0EEESX_SX_EEEEENS5_IJNS4_10UnderscoreES10_S10_EEEEENS4_13SM90_TMA_LOADENS4_14ComposedLayoutINS4_7SwizzleILi3ELi4ELi3EEENS4_18smem_ptr_flag_bitsILi8EEENSW_INS5_IJNSA_ILi8EEESG_EEENS5_IJSG_SB_EEEEEEEvNS4_8identityES13_S1D_vS1E_EENS_8epilogue10collective18CollectiveEpilogueINS1G_23Sm100TmaWarpSpecializedILi1ELi1ELi80ELb0ELb0EEEJSH_NS5_IJNSW_ISE_SB_EENSW_ISF_SB_EEEEESI_SJ_SI_SJ_NS1G_6fusion15FusionCallbacksIS1K_NS1O_17LinearCombinationISI_fSI_fLNS_15FloatRoundStyleE2EEESH_S1N_JEEENS4_5SM1004TMEM4LOAD26SM100_TMEM_LOAD_16dp32b16xES13_NS14_INS15_ILi1ELi4ELi3EEES18_NSW_INS5_IJS19_NSA_ILi32EEEEEENS5_IJS1Z_SB_EEEEEEENS4_39AutoVectorizingCopyWithAssumedAlignmentILi128EEENS4_14SM90_TMA_STOREES23_S25_S25_EEEvvEEEEvNT_6ParamsE,@function
        .size           _ZN7cutlass13device_kernelINS_4gemm6kernel13GemmUniversalIN4cute5tupleIJiiiiEEENS1_10collective13CollectiveMmaINS1_35MainloopSm100TmaUmmaWarpSpecializedILi7ELi2ELi4ENS5_IJNS4_1CILi1EEESB_SB_EEEEENS5_IJNSA_ILi64EEENSA_ILi160EEENSA_ILi128EEEEEENS_12float_e4m3_tENS5_IJlSB_lEEESI_SJ_NS4_8TiledMMAINS4_8MMA_AtomIJNS4_10MMA_TraitsINS4_19SM100_MMA_F8F6F4_SSEJSI_SI_fSE_SF_NS4_17integral_constantINS4_4UMMA5MajorELSQ_0EEESR_NSO_INSP_7ScaleInELSS_0EEEST_EEEEEENS4_6LayoutISC_NS5_IJNSA_ILi0EEESX_SX_EEEEENS5_IJNS4_10UnderscoreES10_S10_EEEEENS4_13SM90_TMA_LOADENS4_14ComposedLayoutINS4_7SwizzleILi3ELi4ELi3EEENS4_18smem_ptr_flag_bitsILi8EEENSW_INS5_IJNSA_ILi8EEESG_EEENS5_IJSG_SB_EEEEEEEvNS4_8identityES13_S1D_vS1E_EENS_8epilogue10collective18CollectiveEpilogueINS1G_23Sm100TmaWarpSpecializedILi1ELi1ELi80ELb0ELb0EEEJSH_NS5_IJNSW_ISE_SB_EENSW_ISF_SB_EEEEESI_SJ_SI_SJ_NS1G_6fusion15FusionCallbacksIS1K_NS1O_17LinearCombinationISI_fSI_fLNS_15FloatRoundStyleE2EEESH_S1N_JEEENS4_5SM1004TMEM4LOAD26SM100_TMEM_LOAD_16dp32b16xES13_NS14_INS15_ILi1ELi4ELi3EEES18_NSW_INS5_IJS19_NSA_ILi32EEEEEENS5_IJS1Z_SB_EEEEEEENS4_39AutoVectorizingCopyWithAssumedAlignmentILi128EEENS4_14SM90_TMA_STOREES23_S25_S25_EEEvvEEEEvNT_6ParamsE,(.L_x_141 - _ZN7cutlass13device_kernelINS_4gemm6kernel13GemmUniversalIN4cute5tupleIJiiiiEEENS1_10collective13CollectiveMmaINS1_35MainloopSm100TmaUmmaWarpSpecializedILi7ELi2ELi4ENS5_IJNS4_1CILi1EEESB_SB_EEEEENS5_IJNSA_ILi64EEENSA_ILi160EEENSA_ILi128EEEEEENS_12float_e4m3_tENS5_IJlSB_lEEESI_SJ_NS4_8TiledMMAINS4_8MMA_AtomIJNS4_10MMA_TraitsINS4_19SM100_MMA_F8F6F4_SSEJSI_SI_fSE_SF_NS4_17integral_constantINS4_4UMMA5MajorELSQ_0EEESR_NSO_INSP_7ScaleInELSS_0EEEST_EEEEEENS4_6LayoutISC_NS5_IJNSA_ILi0EEESX_SX_EEEEENS5_IJNS4_10UnderscoreES10_S10_EEEEENS4_13SM90_TMA_LOADENS4_14ComposedLayoutINS4_7SwizzleILi3ELi4ELi3EEENS4_18smem_ptr_flag_bitsILi8EEENSW_INS5_IJNSA_ILi8EEESG_EEENS5_IJSG_SB_EEEEEEEvNS4_8identityES13_S1D_vS1E_EENS_8epilogue10collective18CollectiveEpilogueINS1G_23Sm100TmaWarpSpecializedILi1ELi1ELi80ELb0ELb0EEEJSH_NS5_IJNSW_ISE_SB_EENSW_ISF_SB_EEEEESI_SJ_SI_SJ_NS1G_6fusion15FusionCallbacksIS1K_NS1O_17LinearCombinationISI_fSI_fLNS_15FloatRoundStyleE2EEESH_S1N_JEEENS4_5SM1004TMEM4LOAD26SM100_TMEM_LOAD_16dp32b16xES13_NS14_INS15_ILi1ELi4ELi3EEES18_NSW_INS5_IJS19_NSA_ILi32EEEEEENS5_IJS1Z_SB_EEEEEEENS4_39AutoVectorizingCopyWithAssumedAlignmentILi128EEENS4_14SM90_TMA_STOREES23_S25_S25_EEEvvEEEEvNT_6ParamsE)
        .other          _ZN7cutlass13device_kernelINS_4gemm6kernel13GemmUniversalIN4cute5tupleIJiiiiEEENS1_10collective13CollectiveMmaINS1_35MainloopSm100TmaUmmaWarpSpecializedILi7ELi2ELi4ENS5_IJNS4_1CILi1EEESB_SB_EEEEENS5_IJNSA_ILi64EEENSA_ILi160EEENSA_ILi128EEEEEENS_12float_e4m3_tENS5_IJlSB_lEEESI_SJ_NS4_8TiledMMAINS4_8MMA_AtomIJNS4_10MMA_TraitsINS4_19SM100_MMA_F8F6F4_SSEJSI_SI_fSE_SF_NS4_17integral_constantINS4_4UMMA5MajorELSQ_0EEESR_NSO_INSP_7ScaleInELSS_0EEEST_EEEEEENS4_6LayoutISC_NS5_IJNSA_ILi0EEESX_SX_EEEEENS5_IJNS4_10UnderscoreES10_S10_EEEEENS4_13SM90_TMA_LOADENS4_14ComposedLayoutINS4_7SwizzleILi3ELi4ELi3EEENS4_18smem_ptr_flag_bitsILi8EEENSW_INS5_IJNSA_ILi8EEESG_EEENS5_IJSG_SB_EEEEEEEvNS4_8identityES13_S1D_vS1E_EENS_8epilogue10collective18CollectiveEpilogueINS1G_23Sm100TmaWarpSpecializedILi1ELi1ELi80ELb0ELb0EEEJSH_NS5_IJNSW_ISE_SB_EENSW_ISF_SB_EEEEESI_SJ_SI_SJ_NS1G_6fusion15FusionCallbacksIS1K_NS1O_17LinearCombinationISI_fSI_fLNS_15FloatRoundStyleE2EEESH_S1N_JEEENS4_5SM1004TMEM4LOAD26SM100_TMEM_LOAD_16dp32b16xES13_NS14_INS15_ILi1ELi4ELi3EEES18_NSW_INS5_IJS19_NSA_ILi32EEEEEENS5_IJS1Z_SB_EEEEEEENS4_39AutoVectorizingCopyWithAssumedAlignmentILi128EEENS4_14SM90_TMA_STOREES23_S25_S25_EEEvvEEEEvNT_6ParamsE,@"STO_CUDA_ENTRY STV_DEFAULT"
_ZN7cutlass13device_kernelINS_4gemm6kernel13GemmUniversalIN4cute5tupleIJiiiiEEENS1_10collective13CollectiveMmaINS1_35MainloopSm100TmaUmmaWarpSpecializedILi7ELi2ELi4ENS5_IJNS4_1CILi1EEESB_SB_EEEEENS5_IJNSA_ILi64EEENSA_ILi160EEENSA_ILi128EEEEEENS_12float_e4m3_tENS5_IJlSB_lEEESI_SJ_NS4_8TiledMMAINS4_8MMA_AtomIJNS4_10MMA_TraitsINS4_19SM100_MMA_F8F6F4_SSEJSI_SI_fSE_SF_NS4_17integral_constantINS4_4UMMA5MajorELSQ_0EEESR_NSO_INSP_7ScaleInELSS_0EEEST_EEEEEENS4_6LayoutISC_NS5_IJNSA_ILi0EEESX_SX_EEEEENS5_IJNS4_10UnderscoreES10_S10_EEEEENS4_13SM90_TMA_LOADENS4_14ComposedLayoutINS4_7SwizzleILi3ELi4ELi3EEENS4_18smem_ptr_flag_bitsILi8EEENSW_INS5_IJNSA_ILi8EEESG_EEENS5_IJSG_SB_EEEEEEEvNS4_8identityES13_S1D_vS1E_EENS_8epilogue10collective18CollectiveEpilogueINS1G_23Sm100TmaWarpSpecializedILi1ELi1ELi80ELb0ELb0EEEJSH_NS5_IJNSW_ISE_SB_EENSW_ISF_SB_EEEEESI_SJ_SI_SJ_NS1G_6fusion15FusionCallbacksIS1K_NS1O_17LinearCombinationISI_fSI_fLNS_15FloatRoundStyleE2EEESH_S1N_JEEENS4_5SM1004TMEM4LOAD26SM100_TMEM_LOAD_16dp32b16xES13_NS14_INS15_ILi1ELi4ELi3EEES18_NSW_INS5_IJS19_NSA_ILi32EEEEEENS5_IJS1Z_SB_EEEEEEENS4_39AutoVectorizingCopyWithAssumedAlignmentILi128EEENS4_14SM90_TMA_STOREES23_S25_S25_EEEvvEEEEvNT_6ParamsE:
[----:B------:R-:W1:Y:S01]  /*0000*/  LDC R1, c[0x0][0x37c] ;  /* 0x0000df00ff017b82 */ /* 0x000e620000000800 */
[----:B------:R-:W2:Y:S01]  /*0010*/  S2R R205, SR_TID.X ;  /* 0x0000000000cd7919 */ /* 0x000ea20000002100 */
[----:B------:R-:W3:Y:S01]  /*0020*/  LDCU.64 UR4, c[0x0][0x890] ;  /* 0x00011200ff0477ac */ /* 0x000ee20008000a00 */
[----:B------:R-:W-:Y:S02]  /*0030*/  PRMT R200, RZ, 0x7610, R200 ;  /* 0x00007610ffc87816 */ /* 0x000fe400000000c8 */
[----:B------:R-:W-:Y:S01]  /*0040*/  ELECT P5, URZ, PT ;  /* 0x0000000000ff782f */ /* 0x000fe200038a0000 */
[----:B------:R-:W4:Y:S01]  /*0050*/  LDCU.64 UR46, c[0x0][0x358] ;  /* 0x00006b00ff2e77ac */ /* 0x000f220008000a00 */
[----:B---3--:R-:W-:-:S04]  /*0060*/  UISETP.NE.U32.AND UP0, UPT, UR4, URZ, UPT ;  /* 0x000000ff0400728c */ /* 0x008fc8000bf05070 */
[----:B------:R-:W-:Y:S01]  /*0070*/  UISETP.NE.AND.EX UP0, UPT, UR5, URZ, UPT, UP0 ;  /* 0x000000ff0500728c */ /* 0x000fe2000bf05300 */
[----:B--2---:R-:W-:-:S05]  /*0080*/  SHF.R.U32.HI R207, RZ, 0x5, R205 ;  /* 0x00000005ffcf7819 */ /* 0x004fca00000116cd */
[----:B------:R-:W2:Y:S02]  /*0090*/  SHFL.IDX PT, R0, R207, RZ, 0x1f ;  /* 0x00001fffcf007589 */ /* 0x000ea400000e0000 */
[----:B--2---:R-:W-:Y:S01]  /*00a0*/  R2UR UR8, R0 ;  /* 0x00000000000872ca */ /* 0x004fe200000e0000 */
[----:B-1--4-:R-:W-:-:S14]  /*00b0*/  BRA.U UP0, `(.L_x_0) ;  /* 0x00000001002c7547 */ /* 0x012fdc000b800000 */
[----:B------:R-:W1:Y:S02]  /*00c0*/  LDCU.64 UR6, c[0x0][0x888] ;  /* 0x00011100ff0677ac */ /* 0x000e640008000a00 */
[----:B-1----:R-:W-:-:S04]  /*00d0*/  UISETP.NE.U32.AND UP0, UPT, UR6, URZ, UPT ;  /* 0x000000ff0600728c */ /* 0x002fc8000bf05070 */
[----:B------:R-:W-:-:S09]  /*00e0*/  UISETP.NE.AND.EX UP0, UPT, UR7, URZ, UPT, UP0 ;  /* 0x000000ff0700728c */ /* 0x000fd2000bf05300 */
[----:B------:R-:W-:Y:S05]  /*00f0*/  BRA.U !UP0, `(.L_x_1) ;  /* 0x0000000108107547 */ /* 0x000fea000b800000 */
[----:B------:R-:W1:Y:S02]  /*0100*/  LDC.64 R2, c[0x0][0x888] ;  /* 0x00022200ff027b82 */ /* 0x000e640000000a00 */
[----:B-1----:R1:W5:Y:S01]  /*0110*/  LDG.E R101, desc[UR46][R2.64] ;  /* 0x0000002e02657981 */ /* 0x002362000c1e1900 */
[----:B------:R-:W-:Y:S01]  /*0120*/  HFMA2 R200, -RZ, RZ, 0, 5.9604644775390625e-08 ;  /* 0x00000001ffc87431 */ /* 0x000fe200000001ff */
[----:B------:R-:W-:Y:S05]  /*0130*/  BRA `(.L_x_0) ;  /* 0x00000000000c7947 */ /* 0x000fea0003800000 */
.L_x_1:
[----:B------:R-:W1:Y:S01]  /*0140*/  LDCU UR6, c[0x0][0x880] ;  /* 0x00011000ff0677ac */ /* 0x000e620008000800 */
[----:B------:R-:W-:Y:S01]  /*0150*/  HFMA2 R200, -RZ, RZ, 0, 5.9604644775390625e-08 ;  /* 0x00000001ffc87431 */ /* 0x000fe200000001ff */
[----:B-1----:R-:W-:-:S07]  /*0160*/  MOV R101, UR6 ;  /* 0x0000000600657c02 */ /* 0x002fce0008000f00 */
.L_x_0:
[----:B------:R-:W2:Y:S02]  /*0170*/  LDCU.64 UR6, c[0x0][0x8b0] ;  /* 0x00011600ff0677ac */ /* 0x000ea40008000a00 */
[----:B--2---:R-:W-:-:S04]  /*0180*/  UISETP.NE.U32.AND UP0, UPT, UR6, URZ, UPT ;  /* 0x000000ff0600728c */ /* 0x004fc8000bf05070 */
[----:B------:R-:W-:-:S09]  /*0190*/  UISETP.NE.AND.EX UP0, UPT, UR7, URZ, UPT, UP0 ;  /* 0x000000ff0700728c */ /* 0x000fd2000bf05300 */
[----:B------:R-:W-:Y:S05]  /*01a0*/  BRA.U UP0, `(.L_x_2) ;  /* 0x0000000100247547 */ /* 0x000fea000b800000 */
[----:B------:R-:W2:Y:S02]  /*01b0*/  LDCU.64 UR6, c[0x0][0x8a8] ;  /* 0x00011500ff0677ac */ /* 0x000ea40008000a00 */
[----:B--2---:R-:W-:-:S04]  /*01c0*/  UISETP.NE.U32.AND UP0, UPT, UR6, URZ, UPT ;  /* 0x000000ff0600728c */ /* 0x004fc8000bf05070 */
[----:B------:R-:W-:-:S09]  /*01d0*/  UISETP.NE.AND.EX UP0, UPT, UR7, URZ, UPT, UP0 ;  /* 0x000000ff0700728c */ /* 0x000fd2000bf05300 */
[----:B------:R-:W-:Y:S05]  /*01e0*/  BRA.U !UP0, `(.L_x_3) ;  /* 0x00000001080c7547 */ /* 0x000fea000b800000 */
[----:B------:R-:W2:Y:S02]  /*01f0*/  LDC.64 R98, c[0x0][0x8a8] ;  /* 0x00022a00ff627b82 */ /* 0x000ea40000000a00 */
[----:B--2---:R2:W5:Y:S01]  /*0200*/  LDG.E R98, desc[UR46][R98.64] ;  /* 0x0000002e62627981 */ /* 0x004562000c1e1900 */
[----:B------:R-:W-:Y:S05]  /*0210*/  BRA `(.L_x_2) ;  /* 0x0000000000087947 */ /* 0x000fea0003800000 */
.L_x_3:
[----:B------:R-:W2:Y:S02]  /*0220*/  LDCU UR6, c[0x0][0x8a0] ;  /* 0x00011400ff0677ac */ /* 0x000ea40008000800 */
[----:B--2---:R-:W-:Y:S02]  /*0230*/  MOV R98, UR6 ;  /* 0x0000000600627c02 */ /* 0x004fe40008000f00 */
.L_x_2:
[----:B------:R-:W-:Y:S01]  /*0240*/  IMAD.U32 R0, RZ, RZ, UR8 ;  /* 0x00000008ff007e24 */ /* 0x000fe2000f8e00ff */
[----:B------:R-:W-:Y:S04]  /*0250*/  BSSY.RECONVERGENT B0, `(.L_x_4) ;  /* 0x000000c000007945 */ /* 0x000fe80003800200 */
[C---:B------:R-:W-:Y:S02]  /*0260*/  ISETP.NE.OR P1, PT, R0.reuse, 0x1, !P5 ;  /* 0x000000010000780c */ /* 0x040fe40006f25670 */
[----:B------:R-:W-:-:S11]  /*0270*/  ISETP.NE.OR P0, PT, R0, 0x3, !P5 ;  /* 0x000000030000780c */ /* 0x000fd60006f05670 */
[----:B------:R-:W-:Y:S05]  /*0280*/  @P1 BRA `(.L_x_5) ;  /* 0x0000000000201947 */ /* 0x000fea0003800000 */
[----:B------:R-:W3:Y:S02]  /*0290*/  LDCU.64 UR6, c[0x0][0x348] ;  /* 0x00006900ff0677ac */ /* 0x000ee40008000a00 */
[----:B---3--:R-:W-:Y:S02]  /*02a0*/  UIADD3 UR10, UP1, UPT, UR6, 0x80, URZ ;  /* 0x00000080060a7890 */ /* 0x008fe4000ff3e0ff */
[----:B------:R-:W-:Y:S02]  /*02b0*/  UIADD3 UR6, UP0, UPT, UR6, 0x180, URZ ;  /* 0x0000018006067890 */ /* 0x000fe4000ff1e0ff */
[----:B------:R-:W-:Y:S02]  /*02c0*/  UIADD3.X UR11, UPT, UPT, URZ, UR7, URZ, UP1, !UPT ;  /* 0x00000007ff0b7290 */ /* 0x000fe40008ffe4ff */
[----:B------:R-:W-:-:S07]  /*02d0*/  UIADD3.X UR7, UPT, UPT, URZ, UR7, URZ, UP0, !UPT ;  /* 0x00000007ff077290 */ /* 0x000fce00087fe4ff */
[----:B------:R3:W-:Y:S02]  /*02e0*/  UTMACCTL.PF [UR10] ;  /* 0x000000000a0079b9 */ /* 0x0007e40008040000 */
[----:B------:R3:W-:Y:S02]  /*02f0*/  UTMACCTL.PF [UR6] ;  /* 0x00000000060079b9 */ /* 0x0007e40008040000 */
[----:B---3--:R-:W-:Y:S01]  /*0300*/  NOP ;  /* 0x0000000000007918 */ /* 0x008fe20000000000 */
.L_x_5:
[----:B------:R-:W-:Y:S05]  /*0310*/  BSYNC.RECONVERGENT B0 ;  /* 0x0000000000007941 */ /* 0x000fea0003800200 */
.L_x_4:
[----:B------:R-:W-:Y:S04]  /*0320*/  BSSY.RECONVERGENT B0, `(.L_x_6) ;  /* 0x000000a000007945 */ /* 0x000fe80003800200 */
        /* <DEDUP_REMOVED lines=9> */
.L_x_7:
[----:B------:R-:W-:Y:S05]  /*03c0*/  BSYNC.RECONVERGENT B0 ;  /* 0x0000000000007941 */ /* 0x000fea0003800200 */
.L_x_6:
[----:B------:R-:W3:Y:S01]  /*03d0*/  LDCU.64 UR6, c[0x0][0x888] ;  /* 0x00011100ff0677ac */ /* 0x000ee20008000a00 */
[----:B------:R-:W-:Y:S02]  /*03e0*/  UISETP.EQ.U32.AND UP1, UPT, UR4, URZ, UPT ;  /* 0x000000ff0400728c */ /* 0x000fe4000bf22070 */
[----:B------:R-:W-:Y:S02]  /*03f0*/  UPLOP3.LUT UP2, UPT, UPT, UPT, UPT, 0x80, 0x8 ;  /* 0x000000000008789c */ /* 0x000fe40003f4f070 */
[----:B---3--:R-:W-:-:S04]  /*0400*/  UISETP.NE.U32.AND UP0, UPT, UR6, URZ, UPT ;  /* 0x000000ff0600728c */ /* 0x008fc8000bf05070 */
[----:B------:R-:W-:-:S04]  /*0410*/  UISETP.NE.AND.EX UP0, UPT, UR7, URZ, UPT, UP0 ;  /* 0x000000ff0700728c */ /* 0x000fc8000bf05300 */
[----:B------:R-:W-:-:S04]  /*0420*/  UISETP.EQ.OR.EX UP3, UPT, UR5, URZ, !UP0, UP1 ;  /* 0x000000ff0500728c */ /* 0x000fc8000c762710 */
[----:B------:R-:W-:-:S05]  /*0430*/  UP2UR UR42, UPR, URZ, 0x8 ;  /* 0x00000008ff2a7883 */ /* 0x000fca0008000000 */
[----:B------:R-:W-:Y:S07]  /*0440*/  BRA.U !UP3, `(.L_x_8) ;  /* 0x000000010b207547 */ /* 0x000fee000b800000 */
[----:B------:R-:W-:Y:S01]  /*0450*/  UISETP.NE.U32.AND UP2, UPT, UR4, URZ, UPT ;  /* 0x000000ff0400728c */ /* 0x000fe2000bf45070 */
[----:B-----5:R-:W-:Y:S01]  /*0460*/  FSETP.NEU.AND P0, PT, R101, RZ, PT ;  /* 0x000000ff6500720b */ /* 0x020fe20003f0d000 */
[----:B------:R-:W-:Y:S02]  /*0470*/  USEL UR4, URZ, 0xffffffff, UP0 ;  /* 0xffffffffff047887 */ /* 0x000fe40008000000 */
[----:B------:R-:W-:-:S10]  /*0480*/  UISETP.NE.AND.EX UP2, UPT, UR5, URZ, UPT, UP2 ;  /* 0x000000ff0500728c */ /* 0x000fd4000bf45320 */
[----:B------:R-:W-:Y:S01]  /*0490*/  VOTEU.ANY UP1, P0 ;  /* 0x0000000000ff7886 */ /* 0x000fe20000020100 */
[----:B------:R-:W-:-:S04]  /*04a0*/  @!UP2 USEL UR4, URZ, 0xffffffff, UP1 ;  /* 0xffffffffff04a887 */ /* 0x000fc80008800000 */
[----:B------:R-:W-:-:S04]  /*04b0*/  ULOP3.LUT UR4, UR4, 0x1, URZ, 0xc0, !UPT ;  /* 0x0000000104047892 */ /* 0x000fc8000f8ec0ff */
[----:B------:R-:W-:-:S11]  /*04c0*/  UISETP.NE.U32.AND UP2, UPT, UR4, 0x1, UPT ;  /* 0x000000010400788c */ /* 0x000fd6000bf45070 */
.L_x_8:
[----:B-1----:R-:W1:Y:S01]  /*04d0*/  SHFL.IDX PT, R2, R207, RZ, 0x1f ;  /* 0x00001fffcf027589 */ /* 0x002e6200000e0000 */
[----:B------:R-:W-:-:S04]  /*04e0*/  UISETP.NE.AND UP1, UPT, UR8, 0x2, UPT ;  /* 0x000000020800788c */ /* 0x000fc8000bf25270 */
[----:B------:R-:W-:Y:S01]  /*04f0*/  USEL UR6, URZ, 0x1, UP1 ;  /* 0x00000001ff067887 */ /* 0x000fe20008800000 */
[----:B-1----:R-:W-:-:S13]  /*0500*/  ISETP.NE.AND P0, PT, R2, RZ, PT ;  /* 0x000000ff0200720c */ /* 0x002fda0003f05270 */
[----:B------:R-:W-:Y:S05]  /*0510*/  @P0 BRA `(.L_x_9) ;  /* 0x0000000000600947 */ /* 0x000fea0003800000 */
[----:B------:R-:W1:Y:S01]  /*0520*/  S2UR UR5, SR_CgaCtaId ;  /* 0x00000000000579c3 */ /* 0x000e620000008800 */
[----:B------:R-:W-:Y:S01]  /*0530*/  UMOV UR7, 0x400 ;  /* 0x0000040000077882 */ /* 0x000fe20000000000 */
[----:B------:R-:W-:Y:S01]  /*0540*/  UMOV UR4, 0x1 ;  /* 0x0000000100047882 */ /* 0x000fe20000000000 */
[----:B------:R-:W-:Y:S01]  /*0550*/  ELECT P0, URZ, PT ;  /* 0x0000000000ff782f */ /* 0x000fe20003800000 */
[----:B------:R-:W-:-:S04]  /*0560*/  UIADD3 UR10, UPT, UPT, -UR4, 0x100000, URZ ;  /* 0x00100000040a7890 */ /* 0x000fc8000fffe1ff */
[----:B------:R-:W-:Y:S02]  /*0570*/  USHF.L.U32 UR11, UR10, 0xb, URZ ;  /* 0x0000000b0a0b7899 */ /* 0x000fe400080006ff */
[----:B------:R-:W-:Y:S02]  /*0580*/  USHF.L.U32 UR10, UR10, 0x1, URZ ;  /* 0x000000010a0a7899 */ /* 0x000fe400080006ff */
[----:B-1----:R-:W-:Y:S01]  /*0590*/  ULEA UR5, UR5, UR7, 0x18 ;  /* 0x0000000705057291 */ /* 0x002fe2000f8ec0ff */
[----:B------:R-:W1:Y:S11]  /*05a0*/  FENCE.VIEW.ASYNC.S ;  /* 0x00000000000073c6 */ /* 0x000e760000000000 */
[----:B-1----:R1:W3:Y:S01]  /*05b0*/  SYNCS.EXCH.64 URZ, [UR5], UR10 ;  /* 0x0000000a05ff75b2 */ /* 0x0022e20008000100 */
[----:B------:R1:W4:Y:S01]  /*05c0*/  SYNCS.EXCH.64 URZ, [UR5+0x38], UR10 ;  /* 0x0000380a05ff75b2 */ /* 0x0003220008000100 */
[----:B------:R1:W1:Y:S01]  /*05d0*/  SYNCS.EXCH.64 URZ, [UR5+0x8], UR10 ;  /* 0x0000080a05ff75b2 */ /* 0x0002620008000100 */
        /* <DEDUP_REMOVED lines=11> */
[----:B------:R-:W-:Y:S01]  /*0690*/  NOP ;  /* 0x0000000000007918 */ /* 0x000fe20000000000 */
.L_x_9:
[----:B------:R-:W2:Y:S01]  /*06a0*/  SHFL.IDX PT, R2, R207, RZ, 0x1f ;  /* 0x00001fffcf027589 */ /* 0x000ea200000e0000 */
[----:B------:R-:W-:Y:S01]  /*06b0*/  NOP ;  /* 0x0000000000007918 */ /* 0x000fe20000000000 */
[----:B--2---:R-:W-:-:S13]  /*06c0*/  ISETP.NE.AND P0, PT, R2, 0x1, PT ;  /* 0x000000010200780c */ /* 0x004fda0003f05270 */
[----:B------:R-:W-:Y:S05]  /*06d0*/  @P0 BRA `(.L_x_10) ;  /* 0x0000000000400947 */ /* 0x000fea0003800000 */
[----:B------:R-:W2:Y:S01]  /*06e0*/  S2UR UR7, SR_CgaCtaId ;  /* 0x00000000000779c3 */ /* 0x000ea20000008800 */
[----:B------:R-:W-:Y:S01]  /*06f0*/  UMOV UR9, 0x400 ;  /* 0x0000040000097882 */ /* 0x000fe20000000000 */
[----:B-1----:R-:W-:Y:S01]  /*0700*/  UMOV UR5, 0x20 ;  /* 0x0000002000057882 */ /* 0x002fe20000000000 */
[----:B------:R-:W-:Y:S01]  /*0710*/  UMOV UR4, 0x80 ;  /* 0x0000008000047882 */ /* 0x000fe20000000000 */
[----:B------:R-:W-:-:S04]  /*0720*/  UIADD3 UR10, UPT, UPT, -UR5, 0x100000, URZ ;  /* 0x00100000050a7890 */ /* 0x000fc8000fffe1ff */
[----:B------:R-:W-:Y:S02]  /*0730*/  USHF.L.U32 UR11, UR10, 0xb, URZ ;  /* 0x0000000b0a0b7899 */ /* 0x000fe400080006ff */
[----:B------:R-:W-:Y:S02]  /*0740*/  USHF.L.U32 UR10, UR10, 0x1, URZ ;  /* 0x000000010a0a7899 */ /* 0x000fe400080006ff */
[----:B------:R-:W-:-:S04]  /*0750*/  UIADD3 UR4, UPT, UPT, -UR4, 0x100000, URZ ;  /* 0x0010000004047890 */ /* 0x000fc8000fffe1ff */
[----:B------:R-:W-:Y:S02]  /*0760*/  USHF.L.U32 UR5, UR4, 0xb, URZ ;  /* 0x0000000b04057899 */ /* 0x000fe400080006ff */
[----:B------:R-:W-:Y:S01]  /*0770*/  USHF.L.U32 UR4, UR4, 0x1, URZ ;  /* 0x0000000104047899 */ /* 0x000fe200080006ff */
[----:B------:R-:W-:Y:S01]  /*0780*/  ELECT P0, URZ, PT ;  /* 0x0000000000ff782f */ /* 0x000fe20003800000 */
[----:B--2---:R-:W-:Y:S01]  /*0790*/  ULEA UR7, UR7, UR9, 0x18 ;  /* 0x0000000907077291 */ /* 0x004fe2000f8ec0ff */
[----:B------:R-:W1:Y:S11]  /*07a0*/  FENCE.VIEW.ASYNC.S ;  /* 0x00000000000073c6 */ /* 0x000e760000000000 */
[----:B-1----:R2:W1:Y:S01]  /*07b0*/  SYNCS.EXCH.64 URZ, [UR7+0x70], UR10 ;  /* 0x0000700a07ff75b2 */ /* 0x0024620008000100 */
[----:B------:R2:W1:Y:S02]  /*07c0*/  SYNCS.EXCH.64 URZ, [UR7+0x78], UR4 ;  /* 0x0000780407ff75b2 */ /* 0x0004640008000100 */
[----:B--2---:R-:W-:Y:S01]  /*07d0*/  NOP ;  /* 0x0000000000007918 */ /* 0x004fe20000000000 */
.L_x_10:
[----:B------:R-:W2:Y:S01]  /*07e0*/  SHFL.IDX PT, R2, R207, RZ, 0x1f ;  /* 0x00001fffcf027589 */ /* 0x000ea200000e0000 */
[----:B------:R-:W-:Y:S01]  /*07f0*/  NOP ;  /* 0x0000000000007918 */ /* 0x000fe20000000000 */
[----:B--2---:R-:W-:-:S13]  /*0800*/  ISETP.NE.AND P0, PT, R2, 0x3, PT ;  /* 0x000000030200780c */ /* 0x004fda0003f05270 */
[----:B------:R-:W-:Y:S05]  /*0810*/  @P0 BRA `(.L_x_11) ;  /* 0x0000000000300947 */ /* 0x000fea0003800000 */
[----:B-1----:R-:W1:Y:S01]  /*0820*/  S2UR UR5, SR_CgaCtaId ;  /* 0x00000000000579c3 */ /* 0x002e620000008800 */
        /* <DEDUP_REMOVED lines=8> */
[----:B-1----:R2:W1:Y:S01]  /*08b0*/  SYNCS.EXCH.64 URZ, [UR5+0x80], UR10 ;  /* 0x0000800a05ff75b2 */ /* 0x0024620008000100 */
[----:B------:R2:W1:Y:S02]  /*08c0*/  SYNCS.EXCH.64 URZ, [UR5+0x88], UR10 ;  /* 0x0000880a05ff75b2 */ /* 0x0004640008000100 */
[----:B--2---:R-:W-:Y:S01]  /*08d0*/  NOP ;  /* 0x0000000000007918 */ /* 0x004fe20000000000 */
.L_x_11:
[----:B------:R-:W2:Y:S01]  /*08e0*/  SHFL.IDX PT, R2, R207, RZ, 0x1f ;  /* 0x00001fffcf027589 */ /* 0x000ea200000e0000 */
[----:B------:R-:W-:Y:S01]  /*08f0*/  NOP ;  /* 0x0000000000007918 */ /* 0x000fe20000000000 */
[----:B--2---:R-:W-:-:S13]  /*0900*/  ISETP.NE.AND P0, PT, R2, 0x4, PT ;  /* 0x000000040200780c */ /* 0x004fda0003f05270 */
[----:B------:R-:W-:Y:S05]  /*0910*/  @P0 BRA `(.L_x_12) ;  /* 0x00000000004c0947 */ /* 0x000fea0003800000 */
[----:B-1----:R-:W1:Y:S01]  /*0920*/  S2UR UR5, SR_CgaCtaId ;  /* 0x00000000000579c3 */ /* 0x002e620000008800 */
[----:B------:R-:W-:Y:S01]  /*0930*/  UMOV UR9, 0x100 ;  /* 0x0000010000097882 */ /* 0x000fe20000000000 */
[----:B------:R-:W-:Y:S01]  /*0940*/  UMOV UR7, 0x400 ;  /* 0x0000040000077882 */ /* 0x000fe20000000000 */
[----:B------:R-:W-:Y:S01]  /*0950*/  USEL UR9, UR9, 0xe0, UP2 ;  /* 0x000000e009097887 */ /* 0x000fe20009000000 */
[----:B------:R-:W-:Y:S01]  /*0960*/  UMOV UR4, 0x1 ;  /* 0x0000000100047882 */ /* 0x000fe20000000000 */
[----:B------:R-:W-:Y:S01]  /*0970*/  ELECT P0, URZ, PT ;  /* 0x0000000000ff782f */ /* 0x000fe20003800000 */
[----:B------:R-:W-:-:S04]  /*0980*/  UIADD3 UR10, UPT, UPT, -UR4, 0x100000, URZ ;  /* 0x00100000040a7890 */ /* 0x000fc8000fffe1ff */
[----:B------:R-:W-:Y:S02]  /*0990*/  USHF.L.U32 UR11, UR10, 0xb, URZ ;  /* 0x0000000b0a0b7899 */ /* 0x000fe400080006ff */
[----:B------:R-:W-:Y:S02]  /*09a0*/  USHF.L.U32 UR10, UR10, 0x1, URZ ;  /* 0x000000010a0a7899 */ /* 0x000fe400080006ff */
[----:B------:R-:W-:-:S04]  /*09b0*/  UIADD3 UR12, UPT, UPT, -UR9, 0x100000, URZ ;  /* 0x00100000090c7890 */ /* 0x000fc8000fffe1ff */
[----:B------:R-:W-:Y:S02]  /*09c0*/  USHF.L.U32 UR13, UR12, 0xb, URZ ;  /* 0x0000000b0c0d7899 */ /* 0x000fe400080006ff */
[----:B------:R-:W-:Y:S02]  /*09d0*/  USHF.L.U32 UR12, UR12, 0x1, URZ ;  /* 0x000000010c0c7899 */ /* 0x000fe400080006ff */
[----:B-1----:R-:W-:Y:S01]  /*09e0*/  ULEA UR5, UR5, UR7, 0x18 ;  /* 0x0000000705057291 */ /* 0x002fe2000f8ec0ff */
[----:B------:R-:W1:Y:S11]  /*09f0*/  FENCE.VIEW.ASYNC.S ;  /* 0x00000000000073c6 */ /* 0x000e760000000000 */
[----:B-1----:R2:W1:Y:S01]  /*0a00*/  SYNCS.EXCH.64 URZ, [UR5+0x90], UR10 ;  /* 0x0000900a05ff75b2 */ /* 0x0024620008000100 */
[----:B------:R2:W1:Y:S01]  /*0a10*/  SYNCS.EXCH.64 URZ, [UR5+0xa0], UR12 ;  /* 0x0000a00c05ff75b2 */ /* 0x0004620008000100 */
[----:B------:R2:W1:Y:S01]  /*0a20*/  SYNCS.EXCH.64 URZ, [UR5+0x98], UR10 ;  /* 0x0000980a05ff75b2 */ /* 0x0004620008000100 */
[----:B------:R2:W1:Y:S02]  /*0a30*/  SYNCS.EXCH.64 URZ, [UR5+0xa8], UR12 ;  /* 0x0000a80c05ff75b2 */ /* 0x0004640008000100 */
[----:B--2---:R-:W-:Y:S01]  /*0a40*/  NOP ;  /* 0x0000000000007918 */ /* 0x004fe20000000000 */
.L_x_12:
        /* <DEDUP_REMOVED lines=18> */
[----:B------:R2:W1:Y:S01]  /*0b70*/  SYNCS.EXCH.64 URZ, [UR7+0xd0], UR4 ;  /* 0x0000d00407ff75b2 */ /* 0x0004620008000100 */
[----:B------:R2:W1:Y:S01]  /*0b80*/  SYNCS.EXCH.64 URZ, [UR7+0xb8], UR10 ;  /* 0x0000b80a07ff75b2 */ /* 0x0004620008000100 */
[----:B------:R2:W1:Y:S01]  /*0b90*/  SYNCS.EXCH.64 URZ, [UR7+0xd8], UR4 ;  /* 0x0000d80407ff75b2 */ /* 0x0004620008000100 */
[----:B------:R2:W1:Y:S01]  /*0ba0*/  SYNCS.EXCH.64 URZ, [UR7+0xc0], UR10 ;  /* 0x0000c00a07ff75b2 */ /* 0x0004620008000100 */
[----:B------:R2:W1:Y:S01]  /*0bb0*/  SYNCS.EXCH.64 URZ, [UR7+0xe0], UR4 ;  /* 0x0000e00407ff75b2 */ /* 0x0004620008000100 */
[----:B------:R2:W1:Y:S01]  /*0bc0*/  SYNCS.EXCH.64 URZ, [UR7+0xc8], UR10 ;  /* 0x0000c80a07ff75b2 */ /* 0x0004620008000100 */
[----:B------:R2:W1:Y:S02]  /*0bd0*/  SYNCS.EXCH.64 URZ, [UR7+0xe8], UR4 ;  /* 0x0000e80407ff75b2 */ /* 0x0004640008000100 */
[----:B--2---:R-:W-:Y:S01]  /*0be0*/  NOP ;  /* 0x0000000000007918 */ /* 0x004fe20000000000 */
.L_x_13:
        /* <DEDUP_REMOVED lines=18> */
.L_x_14:
[----:B-1----:R-:W1:Y:S01]  /*0d10*/  S2UR UR5, SR_CTAID.X ;  /* 0x00000000000579c3 */ /* 0x002e620000002500 */
[----:B------:R-:W-:-:S05]  /*0d20*/  CS2R.32 R201, SR_CgaSize ;  /* 0x0000000000c97805 */ /* 0x000fca0000008a00 */
[----:B------:R-:W-:-:S05]  /*0d30*/  IMAD R201, R201, -0xa0, RZ ;  /* 0xffffff60c9c97824 */ /* 0x000fca00078e02ff */
[----:B------:R-:W-:-:S14]  /*0d40*/  R2UR UR9, R201 ;  /* 0x00000000c90972ca */ /* 0x000fdc00000e0000 */
[----:B------:R-:W2:Y:S01]  /*0d50*/  LDCU UR9, c[0x0][UR9+0x2b0] ;  /* 0x00005600090977ac */ /* 0x000ea20008000800 */
[----:B------:R-:W-:Y:S01]  /*0d60*/  NOP ;  /* 0x0000000000007918 */ /* 0x000fe20000000000 */
[----:B------:R-:W-:-:S05]  /*0d70*/  CS2R.32 R201, SR_CgaSize ;  /* 0x0000000000c97805 */ /* 0x000fca0000008a00 */
[----:B------:R-:W-:-:S05]  /*0d80*/  IMAD R201, R201, -0xa0, RZ ;  /* 0xffffff60c9c97824 */ /* 0x000fca00078e02ff */
[----:B------:R-:W-:-:S14]  /*0d90*/  R2UR UR7, R201 ;  /* 0x00000000c90772ca */ /* 0x000fdc00000e0000 */
[----:B------:R-:W3:Y:S01]  /*0da0*/  LDCU UR7, c[0x0][UR7+0x2b4] ;  /* 0x00005680070777ac */ /* 0x000ee20008000800 */
[----:B------:R-:W4:Y:S08]  /*0db0*/  S2UR UR4, SR_CTAID.Y ;  /* 0x00000000000479c3 */ /* 0x000f300000002600 */
[----:B------:R-:W3:Y:S01]  /*0dc0*/  LDC R9, c[0x0][0xb24] ;  /* 0x0002c900ff097b82 */ /* 0x000ee20000000800 */
[----:B-1----:R-:W-:-:S02]  /*0dd0*/  I2FP.F32.U32 R5, UR5 ;  /* 0x0000000500057c45 */ /* 0x002fc40008201000 */
[----:B------:R-:W-:-:S05]  /*0de0*/  CS2R.32 R3, SR_CgaSize ;  /* 0x0000000000037805 */ /* 0x000fca0000008a00 */
[----:B------:R-:W-:-:S06]  /*0df0*/  IMAD R3, R3, -0xa0, RZ ;  /* 0xffffff6003037824 */ /* 0x000fcc00078e02ff */
[----:B------:R-:W1:Y:S01]  /*0e00*/  LDC R3, c[0x0][R3+0x2a0] ;  /* 0x0000a80003037b82 */ /* 0x000e620000000800 */
[----:B------:R-:W-:Y:S01]  /*0e10*/  MOV R201, UR5 ;  /* 0x0000000500c97c02 */ /* 0x000fe20008000f00 */
[----:B--2---:R-:W-:Y:S01]  /*0e20*/  FMUL R5, R5, UR9 ;  /* 0x0000000905057c20 */ /* 0x004fe20008400000 */
[----:B----4-:R-:W-:Y:S02]  /*0e30*/  I2FP.F32.U32 R4, UR4 ;  /* 0x0000000400047c45 */ /* 0x010fe40008201000 */
[----:B------:R-:W-:-:S05]  /*0e40*/  CS2R.32 R2, SR_CgaSize ;  /* 0x0000000000027805 */ /* 0x000fca0000008a00 */
[----:B------:R-:W-:-:S06]  /*0e50*/  IMAD R2, R2, -0xa0, RZ ;  /* 0xffffff6002027824 */ /* 0x000fcc00078e02ff */
[----:B------:R-:W2:Y:S01]  /*0e60*/  LDC R2, c[0x0][R2+0x2a4] ;  /* 0x0000a90002027b82 */ /* 0x000ea20000000800 */
[----:B------:R-:W4:Y:S01]  /*0e70*/  F2I.U32.TRUNC.NTZ R190, R5 ;  /* 0x0000000500be7305 */ /* 0x000f22000020f000 */
[----:B------:R-:W-:Y:S01]  /*0e80*/  MOV R191, UR4 ;  /* 0x0000000400bf7c02 */ /* 0x000fe20008000f00 */
[----:B---3--:R-:W-:-:S05]  /*0e90*/  FMUL R4, R4, UR7 ;  /* 0x0000000704047c20 */ /* 0x008fca0008400000 */
[----:B------:R-:W-:Y:S01]  /*0ea0*/  BAR.SYNC.DEFER_BLOCKING 0x0 ;  /* 0x0000000000007b1d */ /* 0x000fe20000010000 */
[----:B------:R-:W-:-:S05]  /*0eb0*/  ISETP.GE.AND P0, PT, R9, 0x1, PT ;  /* 0x000000010900780c */ /* 0x000fca0003f06270 */
[----:B------:R-:W3:Y:S02]  /*0ec0*/  F2I.U32.TRUNC.NTZ R179, R4 ;  /* 0x0000000400b37305 */ /* 0x000ee4000020f000 */
[----:B------:R-:W2:Y:S01]  /*0ed0*/  S2UR UR36, SR_CTAID.Z ;  /* 0x00000000002479c3 */ /* 0x000ea20000002700 */
[----:B----4-:R-:W-:-:S05]  /*0ee0*/  IADD3 R190, PT, PT, -R190, RZ, RZ ;  /* 0x000000ffbebe7210 */ /* 0x010fca0007ffe1ff */
[----:B-1----:R-:W-:Y:S01]  /*0ef0*/  IMAD R190, R3, R190, UR5 ;  /* 0x0000000503be7e24 */ /* 0x002fe2000f8e02be */
[----:B---3--:R-:W-:-:S05]  /*0f00*/  IADD3 R179, PT, PT, -R179, RZ, RZ ;  /* 0x000000ffb3b37210 */ /* 0x008fca0007ffe1ff */
[----:B--2---:R-:W-:Y:S01]  /*0f10*/  IMAD R179, R2, R179, UR4 ;  /* 0x0000000402b37e24 */ /* 0x004fe2000f8e02b3 */
[----:B------:R-:W-:Y:S06]  /*0f20*/  @!P0 BRA `(.L_x_15) ;  /* 0x0000000000b88947 */ /* 0x000fec0003800000 */
[----:B------:R-:W1:Y:S01]  /*0f30*/  LDC.64 R4, c[0x0][0xb18] ;  /* 0x0002c600ff047b82 */ /* 0x000e620000000a00 */
[----:B------:R-:W-:-:S07]  /*0f40*/  ISETP.NE.AND P0, PT, R9, 0x1, PT ;  /* 0x000000010900780c */ /* 0x000fce0003f05270 */
[----:B------:R-:W2:Y:S08]  /*0f50*/  LDC R10, c[0x0][0xb0c] ;  /* 0x0002c300ff0a7b82 */ /* 0x000eb00000000800 */
[----:B------:R-:W3:Y:S08]  /*0f60*/  LDC R11, c[0x0][0x370] ;  /* 0x0000dc00ff0b7b82 */ /* 0x000ef00000000800 */
[----:B------:R-:W4:Y:S01]  /*0f70*/  LDC R12, c[0x0][0x374] ;  /* 0x0000dd00ff0c7b82 */ /* 0x000f220000000800 */
[----:B-1----:R-:W-:-:S07]  /*0f80*/  ISETP.NE.AND P1, PT, R4, 0x1, PT ;  /* 0x000000010400780c */ /* 0x002fce0003f25270 */
[----:B------:R-:W3:Y:S01]  /*0f90*/  LDC.64 R6, c[0x0][0xb10] ;  /* 0x0002c400ff067b82 */ /* 0x000ee20000000a00 */
[----:B--2---:R-:W-:-:S07]  /*0fa0*/  ISETP.NE.AND P2, PT, R10, 0x1, PT ;  /* 0x000000010a00780c */ /* 0x004fce0003f45270 */
[----:B------:R-:W1:Y:S08]  /*0fb0*/  LDC R8, c[0x0][0xb20] ;  /* 0x0002c800ff087b82 */ /* 0x000e700000000800 */
[----:B------:R-:W2:Y:S01]  /*0fc0*/  LDC.64 R2, c[0x0][0xb28] ;  /* 0x0002ca00ff027b82 */ /* 0x000ea20000000a00 */
[----:B----4-:R-:W-:-:S04]  /*0fd0*/  IMAD.HI.U32 R13, R12, R5, RZ ;  /* 0x000000050c0d7227 */ /* 0x010fc800078e00ff */
[----:B------:R-:W-:-:S04]  /*0fe0*/  IMAD.HI.U32 R5, R191, R5, RZ ;  /* 0x00000005bf057227 */ /* 0x000fc800078e00ff */
[----:B---3--:R-:W-:-:S04]  /*0ff0*/  IMAD.HI.U32 R14, R11, R6, RZ ;  /* 0x000000060b0e7227 */ /* 0x008fc800078e00ff */
[----:B------:R-:W-:Y:S01]  /*1000*/  IMAD.HI.U32 R16, R201, R6, RZ ;  /* 0x00000006c9107227 */ /* 0x000fe200078e00ff */
[-C--:B------:R-:W-:Y:S02]  /*1010*/  @P2 SHF.R.U32.HI R11, RZ, R7.reuse, R14 ;  /* 0x00000007ff0b2219 */ /* 0x080fe4000001160e */
[-C--:B-1----:R-:W-:Y:S02]  /*1020*/  @P1 SHF.R.U32.HI R12, RZ, R8.reuse, R13 ;  /* 0x00000008ff0c1219 */ /* 0x082fe4000001160d */
[----:B------:R-:W-:Y:S02]  /*1030*/  SHF.R.U32.HI R8, RZ, R8, R5 ;  /* 0x00000008ff087219 */ /* 0x000fe40000011605 */
[----:B------:R-:W-:Y:S02]  /*1040*/  SHF.R.U32.HI R16, RZ, R7, R16 ;  /* 0x00000007ff107219 */ /* 0x000fe40000011610 */
[----:B------:R-:W-:Y:S01]  /*1050*/  SEL R5, R191, R8, !P1 ;  /* 0x00000008bf057207 */ /* 0x000fe20004800000 */
[----:B--2---:R-:W-:Y:S01]  /*1060*/  IMAD.HI.U32 R14, R12, R2, RZ ;  /* 0x000000020c0e7227 */ /* 0x004fe200078e00ff */
[----:B------:R-:W-:-:S03]  /*1070*/  SEL R7, R201, R16, !P2 ;  /* 0x00000010c9077207 */ /* 0x000fc60005000000 */
[----:B------:R-:W-:Y:S01]  /*1080*/  IMAD.HI.U32 R6, R11, R2, RZ ;  /* 0x000000020b067227 */ /* 0x000fe200078e00ff */
[----:B------:R-:W-:-:S04]  /*1090*/  @P0 SHF.R.U32.HI R12, RZ, R3, R14 ;  /* 0x00000003ff0c0219 */ /* 0x000fc8000001160e */
[----:B------:R-:W-:Y:S01]  /*10a0*/  @P0 SHF.R.U32.HI R11, RZ, R3, R6 ;  /* 0x00000003ff0b0219 */ /* 0x000fe20000011606 */
[----:B------:R-:W-:-:S04]  /*10b0*/  IMAD R12, R12, R9, RZ ;  /* 0x000000090c0c7224 */ /* 0x000fc800078e02ff */
[----:B------:R-:W-:Y:S01]  /*10c0*/  IMAD R6, R11, R9, RZ ;  /* 0x000000090b067224 */ /* 0x000fe200078e02ff */
[----:B------:R-:W-:-:S04]  /*10d0*/  ISETP.GE.AND P1, PT, R5, R12, PT ;  /* 0x0000000c0500720c */ /* 0x000fc80003f26270 */
[----:B------:R-:W-:Y:S01]  /*10e0*/  ISETP.GE.OR P1, PT, R7, R6, P1 ;  /* 0x000000060700720c */ /* 0x000fe20000f26670 */
[----:B------:R-:W-:-:S05]  /*10f0*/  IMAD.HI.U32 R6, R5, R2, RZ ;  /* 0x0000000205067227 */ /* 0x000fca00078e00ff */
[----:B------:R-:W-:-:S04]  /*1100*/  SHF.R.U32.HI R6, RZ, R3, R6 ;  /* 0x00000003ff067219 */ /* 0x000fc80000011606 */
[----:B------:R-:W-:-:S03]  /*1110*/  SEL R6, R5, R6, !P0 ;  /* 0x0000000605067207 */ /* 0x000fc60004000000 */
[----:B------:R-:W-:Y:S01]  /*1120*/  @!P1 IMAD.HI.U32 R8, R7, R2, RZ ;  /* 0x0000000207089227 */ /* 0x000fe200078e00ff */
[----:B------:R-:W-:-:S04]  /*1130*/  IADD3 R2, PT, PT, -R6, RZ, RZ ;  /* 0x000000ff06027210 */ /* 0x000fc80007ffe1ff */
[----:B------:R-:W-:Y:S01]  /*1140*/  @!P1 SHF.R.U32.HI R8, RZ, R3, R8 ;  /* 0x00000003ff089219 */ /* 0x000fe20000011608 */
[----:B------:R-:W-:-:S03]  /*1150*/  IMAD R2, R9, R2, R5 ;  /* 0x0000000209027224 */ /* 0x000fc600078e0205 */
[----:B------:R-:W-:Y:S02]  /*1160*/  @!P1 SEL R3, R7, R8, !P0 ;  /* 0x0000000807039207 */ /* 0x000fe40004000000 */
[----:B------:R-:W-:-:S03]  /*1170*/  IADD3 R8, PT, PT, -R5, RZ, RZ ;  /* 0x000000ff05087210 */ /* 0x000fc60007ffe1ff */
[--C-:B------:R-:W-:Y:S02]  /*1180*/  @!P1 IMAD.IADD R6, R6, 0x1, -R3.reuse ;  /* 0x0000000106069824 */ /* 0x100fe400078e0a03 */
[----:B------:R-:W-:Y:S01]  /*1190*/  @!P1 IMAD R3, R2, R11, R3 ;  /* 0x0000000b02039224 */ /* 0x000fe200078e0203 */
[----:B------:R-:W-:Y:S01]  /*11a0*/  IADD3 R2, PT, PT, -R7, RZ, RZ ;  /* 0x000000ff07027210 */ /* 0x000fe20007ffe1ff */
[----:B------:R-:W-:Y:S02]  /*11b0*/  @!P1 IMAD R5, R6, R9, R7 ;  /* 0x0000000906059224 */ /* 0x000fe400078e0207 */
[----:B------:R-:W-:Y:S02]  /*11c0*/  IMAD R8, R4, R8, R191 ;  /* 0x0000000804087224 */ /* 0x000fe400078e02bf */
[----:B------:R-:W-:Y:S02]  /*11d0*/  @!P1 IMAD.MOV.U32 R7, RZ, RZ, R3 ;  /* 0x000000ffff079224 */ /* 0x000fe400078e0003 */
[----:B------:R-:W-:-:S02]  /*11e0*/  IMAD R2, R10, R2, R201 ;  /* 0x000000020a027224 */ /* 0x000fc400078e02c9 */
[----:B------:R-:W-:Y:S02]  /*11f0*/  IMAD R191, R5, R4, R8 ;  /* 0x0000000405bf7224 */ /* 0x000fe400078e0208 */
[----:B------:R-:W-:Y:S02]  /*1200*/  IMAD R201, R7, R10, R2 ;  /* 0x0000000a07c97224 */ /* 0x000fe400078e0202 */
.L_x_15:
[----:B------:R-:W1:Y:S01]  /*1210*/  LDCU UR4, c[0x0][0xb30] ;  /* 0x00016600ff0477ac */ /* 0x000e620008000800 */
[----:B------:R-:W2:Y:S08]  /*1220*/  S2UR UR37, SR_CgaCtaId ;  /* 0x00000000002579c3 */ /* 0x000eb00000008800 */
[----:B------:R-:W3:Y:S01]  /*1230*/  LDC R92, c[0x0][0xb24] ;  /* 0x0002c900ff5c7b82 */ /* 0x000ee20000000800 */
[----:B-1----:R-:W-:-:S09]  /*1240*/  UISETP.NE.AND UP1, UPT, UR4, 0x1, UPT ;  /* 0x000000010400788c */ /* 0x002fd2000bf25270 */
[----:B--2---:R-:W-:Y:S05]  /*1250*/  BRA.U UP1, `(.L_x_16) ;  /* 0x0000000101407547 */ /* 0x004fea000b800000 */
[----:B------:R-:W1:Y:S08]  /*1260*/  LDC.64 R4, c[0x0][0xb10] ;  /* 0x0002c400ff047b82 */ /* 0x000e700000000a00 */
[----:B------:R-:W2:Y:S08]  /*1270*/  LDC.64 R2, c[0x0][0xb18] ;  /* 0x0002c600ff027b82 */ /* 0x000eb00000000a00 */
[----:B------:R-:W4:Y:S08]  /*1280*/  LDC R6, c[0x0][0xb20] ;  /* 0x0002c800ff067b82 */ /* 0x000f300000000800 */
[----:B------:R-:W3:Y:S01]  /*1290*/  LDC R8, c[0x0][0xb0c] ;  /* 0x0002c300ff087b82 */ /* 0x000ee20000000800 */
[----:B-1----:R-:W-:-:S05]  /*12a0*/  IMAD.HI.U32 R4, R201, R4, RZ ;  /* 0x00000004c9047227 */ /* 0x002fca00078e00ff */
[----:B------:R-:W-:Y:S01]  /*12b0*/  SHF.R.U32.HI R4, RZ, R5, R4 ;  /* 0x00000005ff047219 */ /* 0x000fe20000011604 */
[----:B--2---:R-:W-:Y:S01]  /*12c0*/  IMAD.HI.U32 R3, R191, R3, RZ ;  /* 0x00000003bf037227 */ /* 0x004fe200078e00ff */
[----:B------:R-:W-:-:S04]  /*12d0*/  ISETP.NE.AND P0, PT, R2, 0x1, PT ;  /* 0x000000010200780c */ /* 0x000fc80003f05270 */
[----:B----4-:R-:W-:-:S04]  /*12e0*/  SHF.R.U32.HI R6, RZ, R6, R3 ;  /* 0x00000006ff067219 */ /* 0x010fc80000011603 */
[----:B------:R-:W-:Y:S02]  /*12f0*/  SEL R3, R191, R6, !P0 ;  /* 0x00000006bf037207 */ /* 0x000fe40004000000 */
[----:B---3--:R-:W-:-:S04]  /*1300*/  ISETP.NE.AND P1, PT, R8, 0x1, PT ;  /* 0x000000010800780c */ /* 0x008fc80003f25270 */
[----:B------:R-:W-:-:S05]  /*1310*/  SEL R4, R201, R4, !P1 ;  /* 0x00000004c9047207 */ /* 0x000fca0004800000 */
[----:B------:R-:W-:Y:S02]  /*1320*/  IMAD.IADD R5, R3, 0x1, -R4 ;  /* 0x0000000103057824 */ /* 0x000fe400078e0a04 */
[----:B------:R-:W-:Y:S02]  /*1330*/  IMAD.IADD R3, R4, 0x1, -R3 ;  /* 0x0000000104037824 */ /* 0x000fe400078e0a03 */
[----:B------:R-:W-:Y:S02]  /*1340*/  IMAD R201, R5, R8, R201 ;  /* 0x0000000805c97224 */ /* 0x000fe400078e02c9 */
[----:B------:R-:W-:-:S07]  /*1350*/  IMAD R191, R3, R2, R191 ;  /* 0x0000000203bf7224 */ /* 0x000fce00078e02bf */
.L_x_16:
[----:B------:R-:W-:Y:S01]  /*1360*/  BAR.SYNC.DEFER_BLOCKING 0x0 ;  /* 0x0000000000007b1d */ /* 0x000fe20000010000 */
[----:B------:R-:W-:Y:S01]  /*1370*/  UISETP.NE.AND UP1, UPT, UR8, 0x2, UPT ;  /* 0x000000020800788c */ /* 0x000fe2000bf25270 */
[----:B------:R-:W-:Y:S02]  /*1380*/  ISETP.NE.OR P5, PT, R0, 0x2, !P5 ;  /* 0x000000020000780c */ /* 0x000fe40006fa5670 */
[----:B------:R-:W-:-:S06]  /*1390*/  LOP3.LUT R2, R205, 0x1f, RZ, 0xc0, !PT ;  /* 0x0000001fcd027812 */ /* 0x000fcc00078ec0ff */
[----:B------:R-:W-:Y:S05]  /*13a0*/  BRA.U UP1, `(.L_x_17) ;  /* 0x0000001101c87547 */ /* 0x000fea000b800000 */
[----:B------:R-:W1:Y:S01]  /*13b0*/  LDCU UR15, c[0x0][0x38c] ;  /* 0x00007180ff0f77ac */ /* 0x000e620008000800 */
[----:B------:R-:W2:Y:S01]  /*13c0*/  LDC R9, c[0x0][0x370] ;  /* 0x0000dc00ff097b82 */ /* 0x000ea20000000800 */
[----:B------:R-:W-:Y:S01]  /*13d0*/  PLOP3.LUT P1, PT, PT, PT, UP2, 0x80, 0x8 ;  /* 0x000000000008781c */ /* 0x000fe20003f2f028 */
[----:B------:R-:W-:Y:S01]  /*13e0*/  IMAD.MOV.U32 R15, RZ, RZ, 0x1 ;  /* 0x00000001ff0f7424 */ /* 0x000fe200078e00ff */
[----:B------:R-:W-:Y:S01]  /*13f0*/  ISETP.EQ.OR P4, PT, R2, RZ, P5 ;  /* 0x000000ff0200720c */ /* 0x000fe20002f82670 */
[----:B------:R-:W-:Y:S01]  /*1400*/  IMAD.MOV.U32 R14, RZ, RZ, RZ ;  /* 0x000000ffff0e7224 */ /* 0x000fe200078e00ff */
[----:B------:R-:W-:Y:S02]  /*1410*/  PLOP3.LUT P1, PT, P1, PT, PT, 0x8, 0x80 ;  /* 0x000000000080781c */ /* 0x000fe40000f2e170 */
[----:B------:R-:W-:Y:S01]  /*1420*/  CS2R R12, SRZ ;  /* 0x00000000000c7805 */ /* 0x000fe2000001ff00 */
[----:B------:R-:W-:Y:S01]  /*1430*/  IMAD.MOV.U32 R10, RZ, RZ, 0x1 ;  /* 0x00000001ff0a7424 */ /* 0x000fe200078e00ff */
[----:B------:R-:W4:Y:S01]  /*1440*/  LDC R0, c[0x0][0x374] ;  /* 0x0000dd00ff007b82 */ /* 0x000f220000000800 */
[----:B------:R-:W2:Y:S01]  /*1450*/  LDCU.64 UR24, c[0x0][0x348] ;  /* 0x00006900ff1877ac */ /* 0x000ea20008000a00 */
[----:B------:R-:W-:Y:S01]  /*1460*/  UMOV UR13, URZ ;  /* 0x000000ff000d7c82 */ /* 0x000fe20008000000 */
[----:B-1----:R-:W-:-:S04]  /*1470*/  UIADD3 UR5, UPT, UPT, UR15, 0x7f, URZ ;  /* 0x0000007f0f057890 */ /* 0x002fc8000fffe0ff */
[----:B------:R-:W-:-:S04]  /*1480*/  USHF.R.S32.HI UR4, URZ, 0x1f, UR5 ;  /* 0x0000001fff047899 */ /* 0x000fc80008011405 */
[----:B------:R-:W-:-:S04]  /*1490*/  ULEA.HI UR4, UR4, UR5, URZ, 0x7 ;  /* 0x0000000504047291 */ /* 0x000fc8000f8f38ff */
[----:B------:R-:W-:Y:S02]  /*14a0*/  USHF.R.S32.HI UR22, URZ, 0x7, UR4 ;  /* 0x00000007ff167899 */ /* 0x000fe40008011404 */
[----:B------:R-:W-:Y:S02]  /*14b0*/  UIADD3 UR4, UPT, UPT, UR15, -0x1, URZ ;  /* 0xffffffff0f047890 */ /* 0x000fe4000fffe0ff */
[----:B------:R-:W-:Y:S02]  /*14c0*/  UISETP.LT.U32.AND UP0, UPT, UR22, 0x7, UPT ;  /* 0x000000071600788c */ /* 0x000fe4000bf01070 */
[----:B------:R-:W-:Y:S02]  /*14d0*/  UISETP.GE.U32.AND UP1, UPT, UR4, -0xff, UPT ;  /* 0xffffff010400788c */ /* 0x000fe4000bf26070 */
[----:B------:R-:W-:Y:S02]  /*14e0*/  USEL UR21, UR22, 0x7, UP0 ;  /* 0x0000000716157887 */ /* 0x000fe40008000000 */
[----:B------:R-:W-:-:S02]  /*14f0*/  UIADD3 UR15, UPT, UPT, UR15, 0xfe, URZ ;  /* 0x000000fe0f0f7890 */ /* 0x000fc4000fffe0ff */
[----:B------:R-:W-:Y:S02]  /*1500*/  UIADD3 UR7, UPT, UPT, UR21, -0x1, URZ ;  /* 0xffffffff15077890 */ /* 0x000fe4000fffe0ff */
[----:B------:R-:W-:-:S03]  /*1510*/  UIADD3 UR14, UPT, UPT, UR22, -UR21, URZ ;  /* 0x80000015160e7290 */ /* 0x000fc6000fffe0ff */
[----:B------:R-:W-:-:S04]  /*1520*/  @UP1 UIADD3 UR7, UPT, UPT, UR21, URZ, URZ ;  /* 0x000000ff15071290 */ /* 0x000fc8000fffe0ff */
[----:B--2---:R-:W-:-:S12]  /*1530*/  UIADD3 UR7, UPT, UPT, UR7, 0x1, URZ ;  /* 0x0000000107077890 */ /* 0x004fd8000fffe0ff */
.L_x_35:
[----:B------:R-:W-:Y:S01]  /*1540*/  UISETP.NE.AND UP0, UPT, UR37, URZ, UPT ;  /* 0x000000ff2500728c */ /* 0x000fe2000bf05270 */
[----:B------:R-:W1:Y:S08]  /*1550*/  S2UR UR37, SR_CgaCtaId ;  /* 0x00000000002579c3 */ /* 0x000e700000008800 */
[----:B------:R-:W-:Y:S05]  /*1560*/  BRA.U UP0, `(.L_x_18) ;  /* 0x0000000100347547 */ /* 0x000fea000b800000 */
[----:B------:R-:W2:Y:S01]  /*1570*/  S2R R2, SR_CgaCtaId ;  /* 0x0000000000027919 */ /* 0x000ea20000008800 */
[----:B------:R-:W-:-:S04]  /*1580*/  MOV R3, 0x400 ;  /* 0x0000040000037802 */ /* 0x000fc80000000f00 */
[----:B--2---:R-:W-:Y:S02]  /*1590*/  LEA R3, R2, R3, 0x18 ;  /* 0x0000000302037211 */ /* 0x004fe400078ec0ff */
[----:B------:R-:W-:-:S03]  /*15a0*/  SHF.L.U32 R2, R10, 0x1f, RZ ;  /* 0x0000001f0a027819 */ /* 0x000fc600000006ff */
[----:B------:R-:W-:-:S04]  /*15b0*/  IMAD R3, R12, 0x8, R3 ;  /* 0x000000080c037824 */ /* 0x000fc800078e0203 */
[----:B------:R-:W2:Y:S02]  /*15c0*/  SYNCS.PHASECHK.TRANS64.TRYWAIT P0, [R3+URZ+0x100], R2 ;  /* 0x00010002030075a7 */ /* 0x000ea400080011ff */
[----:B--2---:R-:W-:Y:S05]  /*15d0*/  @!P0 BRA `(.L_x_19) ;  /* 0x0000006000d48947 */ /* 0x004fea0003800000 */
.L_x_102:
[----:B------:R-:W-:Y:S01]  /*15e0*/  VIADD R12, R12, 0x1 ;  /* 0x000000010c0c7836 */ /* 0x000fe20000000000 */
[----:B------:R2:W-:Y:S04]  /*15f0*/  SYNCS.ARRIVE.TRANS64.A1T0 RZ, [R3+URZ+0xf0], RZ ;  /* 0x0000f0ff03ff79a7 */ /* 0x0005e800081000ff */
[----:B------:R-:W-:-:S04]  /*1600*/  ISETP.NE.AND P0, PT, R12, 0x2, PT ;  /* 0x000000020c00780c */ /* 0x000fc80003f05270 */
[----:B------:R-:W-:Y:S02]  /*1610*/  SEL R12, R12, RZ, P0 ;  /* 0x000000ff0c0c7207 */ /* 0x000fe40000000000 */
[----:B--2---:R-:W-:-:S04]  /*1620*/  SEL R3, RZ, 0x1, P0 ;  /* 0x00000001ff037807 */ /* 0x004fc80000000000 */
[----:B------:R-:W-:-:S07]  /*1630*/  LOP3.LUT R10, R10, R3, RZ, 0x3c, !PT ;  /* 0x000000030a0a7212 */ /* 0x000fce00078e3cff */
.L_x_18:
[----:B------:R-:W-:Y:S01]  /*1640*/  UMOV UR4, 0x400 ;  /* 0x0000040000047882 */ /* 0x000fe20000000000 */
[----:B------:R-:W-:Y:S01]  /*1650*/  SHF.L.U32 R2, R15, 0x1f, RZ ;  /* 0x0000001f0f027819 */ /* 0x000fe200000006ff */
[----:B-1----:R-:W-:Y:S01]  /*1660*/  ULEA UR4, UR37, UR4, 0x18 ;  /* 0x0000000425047291 */ /* 0x002fe2000f8ec0ff */
[----:B------:R-:W-:Y:S01]  /*1670*/  R2UR UR35, R201 ;  /* 0x00000000c92372ca */ /* 0x000fe200000e0000 */
[----:B------:R-:W-:Y:S01]  /*1680*/  UISETP.GE.U32.AND UP0, UPT, UR15, 0xff, UPT ;  /* 0x000000ff0f00788c */ /* 0x000fe2000bf06070 */
[----:B------:R-:W-:Y:S01]  /*1690*/  R2UR UR11, R191 ;  /* 0x00000000bf0b72ca */ /* 0x000fe200000e0000 */
[----:B------:R-:W-:Y:S01]  /*16a0*/  ULEA UR5, UR13, UR4, 0x3 ;  /* 0x000000040d057291 */ /* 0x000fe2000f8e18ff */
[----:B------:R-:W-:-:S08]  /*16b0*/  UMOV UR23, URZ ;  /* 0x000000ff00177c82 */ /* 0x000fd00008000000 */
[----:B------:R1:W2:Y:S01]  /*16c0*/  SYNCS.PHASECHK.TRANS64.TRYWAIT P0, [UR5+0x38], R2 ;  /* 0x00003802ff0075a7 */ /* 0x0002a20008001105 */
[----:B------:R-:W-:Y:S02]  /*16d0*/  USHF.L.U32 UR35, UR35, 0x6, URZ ;  /* 0x0000000623237899 */ /* 0x000fe400080006ff */
[----:B------:R-:W-:Y:S01]  /*16e0*/  UIMAD UR11, UR11, 0xa0, URZ ;  /* 0x000000a00b0b78a4 */ /* 0x000fe2000f8e02ff */
[----:B------:R-:W-:Y:S11]  /*16f0*/  BRA.U !UP0, `(.L_x_20) ;  /* 0x0000000108a87547 */ /* 0x000ff6000b800000 */
[----:B------:R-:W-:Y:S01]  /*1700*/  UMOV UR16, URZ ;  /* 0x000000ff00107c82 */ /* 0x000fe20008000000 */
[----:B------:R-:W-:-:S05]  /*1710*/  UMOV UR6, UR13 ;  /* 0x0000000d00067c82 */ /* 0x000fca0008000000 */
.L_x_25:
[----:B--2---:R-:W-:Y:S01]  /*1720*/  @!P5 MOV R3, 0x7000 ;  /* 0x000070000003d802 */ /* 0x004fe20000000f00 */
[----:B-1----:R-:W-:Y:S01]  /*1730*/  ULEA UR33, UR6, UR4, 0x3 ;  /* 0x0000000406217291 */ /* 0x002fe2000f8e18ff */
[----:B--2---:R-:W-:Y:S11]  /*1740*/  @P0 BRA `(.L_x_21) ;  /* 0x00000000000c0947 */ /* 0x004ff60003800000 */
[----:B------:R-:W-:Y:S04]  /*1750*/  SHF.L.U32 R5, R15, 0x1f, RZ ;  /* 0x0000001f0f057819 */ /* 0x000fe800000006ff */
[----:B------:R-:W2:Y:S02]  /*1760*/  SYNCS.PHASECHK.TRANS64.TRYWAIT P0, [UR33+0x38], R5 ;  /* 0x00003805ff0075a7 */ /* 0x000ea40008001121 */
[----:B--2---:R-:W-:Y:S05]  /*1770*/  @!P0 BRA `(.L_x_22) ;  /* 0x0000006000808947 */ /* 0x004fea0003800000 */
.L_x_21:
[----:B------:R2:W-:Y:S01]  /*1780*/  @!P5 SYNCS.ARRIVE.TRANS64 RZ, [UR33], R3 ;  /* 0x00000003ffffd9a7 */ /* 0x0005e20008000021 */
[----:B------:R-:W-:Y:S04]  /*1790*/  BSSY.RECONVERGENT B0, `(.L_x_23) ;  /* 0x0000003000007945 */ /* 0x000fe80003800200 */
[----:B------:R-:W-:Y:S05]  /*17a0*/  @P4 BRA `(.L_x_24) ;  /* 0x0000000000044947 */ /* 0x000fea0003800000 */
[----:B------:R-:W-:Y:S05]  /*17b0*/  BPT.TRAP 0x1 ;  /* 0x000000040000795c */ /* 0x000fea0000300000 */
.L_x_24:
[----:B------:R-:W-:Y:S05]  /*17c0*/  BSYNC.RECONVERGENT B0 ;  /* 0x0000000000007941 */ /* 0x000fea0003800200 */
.L_x_23:
[----:B------:R-:W-:Y:S02]  /*17d0*/  UIADD3 UR13, UPT, UPT, UR6, 0x1, URZ ;  /* 0x00000001060d7890 */ /* 0x000fe4000fffe0ff */
[----:B------:R-:W-:Y:S02]  /*17e0*/  UIADD3 UR18, UP1, UPT, UR24, 0x80, URZ ;  /* 0x0000008018127890 */ /* 0x000fe4000ff3e0ff */
[----:B------:R-:W-:Y:S02]  /*17f0*/  UISETP.NE.AND UP0, UPT, UR13, 0x7, UPT ;  /* 0x000000070d00788c */ /* 0x000fe4000bf05270 */
[----:B------:R-:W-:Y:S02]  /*1800*/  ULEA UR32, UR6, UR4, 0xd ;  /* 0x0000000406207291 */ /* 0x000fe4000f8e68ff */
[----:B------:R-:W-:Y:S02]  /*1810*/  USEL UR9, URZ, 0x1, UP0 ;  /* 0x00000001ff097887 */ /* 0x000fe40008000000 */
[----:B------:R-:W-:Y:S02]  /*1820*/  USEL UR13, UR13, URZ, UP0 ;  /* 0x000000ff0d0d7287 */ /* 0x000fe40008000000 */
[----:B------:R-:W-:Y:S02]  /*1830*/  USHF.L.U32 UR34, UR16, 0x7, URZ ;  /* 0x0000000710227899 */ /* 0x000fe400080006ff */
[----:B------:R-:W-:Y:S01]  /*1840*/  ULEA UR8, UR13, UR4, 0x3 ;  /* 0x000000040d087291 */ /* 0x000fe2000f8e18ff */
[----:B------:R-:W-:Y:S01]  /*1850*/  LOP3.LUT R15, R15, UR9, RZ, 0x3c, !PT ;  /* 0x000000090f0f7c12 */ /* 0x000fe2000f8e3cff */
[----:B------:R-:W-:Y:S02]  /*1860*/  UIADD3.X UR19, UPT, UPT, URZ, UR25, URZ, UP1, !UPT ;  /* 0x00000019ff137290 */ /* 0x000fe40008ffe4ff */
[----:B------:R-:W-:Y:S01]  /*1870*/  UIADD3 UR32, UPT, UPT, UR32, 0x5300, URZ ;  /* 0x0000530020207890 */ /* 0x000fe2000fffe0ff */
[----:B-1----:R-:W-:Y:S01]  /*1880*/  SHF.L.U32 R2, R15, 0x1f, RZ ;  /* 0x0000001f0f027819 */ /* 0x002fe200000006ff */
[----:B------:R-:W-:Y:S02]  /*1890*/  UIMAD UR5, UR6, 0x5000, UR4 ;  /* 0x00005000060578a4 */ /* 0x000fe4000f8e0204 */
[----:B------:R-:W-:Y:S01]  /*18a0*/  UIADD3 UR26, UP0, UPT, UR24, 0x180, URZ ;  /* 0x00000180181a7890 */ /* 0x000fe2000ff1e0ff */
[----:B------:R1:W1:Y:S01]  /*18b0*/  SYNCS.PHASECHK.TRANS64.TRYWAIT P0, [UR8+0x38], R2 ;  /* 0x00003802ff0075a7 */ /* 0x0002620008001108 */
[----:B------:R-:W-:Y:S01]  /*18c0*/  UMOV UR28, 0x0 ;  /* 0x00000000001c7882 */ /* 0x000fe20000000000 */
[----:B------:R-:W-:Y:S01]  /*18d0*/  UMOV UR29, 0x10000000 ;  /* 0x10000000001d7882 */ /* 0x000fe20000000000 */
[----:B------:R-:W-:Y:S01]  /*18e0*/  UIADD3 UR8, UPT, UPT, UR5, 0x13300, URZ ;  /* 0x0001330005087890 */ /* 0x000fe2000fffe0ff */
[----:B------:R1:W-:Y:S01]  /*18f0*/  UTMALDG.3D [UR32], [UR18], desc[UR28] ;  /* 0x00001c20120075b4 */ /* 0x0003e20008011000 */
[----:B------:R-:W-:Y:S02]  /*1900*/  UIADD3.X UR27, UPT, UPT, URZ, UR25, URZ, UP0, !UPT ;  /* 0x00000019ff1b7290 */ /* 0x000fe400087fe4ff */
[----:B------:R-:W-:Y:S01]  /*1910*/  UIADD3 UR16, UPT, UPT, UR16, 0x1, URZ ;  /* 0x0000000110107890 */ /* 0x000fe2000fffe0ff */
[----:B------:R-:W-:Y:S01]  /*1920*/  UMOV UR12, UR36 ;  /* 0x00000024000c7c82 */ /* 0x000fe20008000000 */
[----:B------:R-:W-:Y:S01]  /*1930*/  UMOV UR9, UR33 ;  /* 0x0000002100097c82 */ /* 0x000fe20008000000 */
[----:B------:R-:W-:Y:S01]  /*1940*/  UMOV UR10, UR34 ;  /* 0x00000022000a7c82 */ /* 0x000fe20008000000 */
[----:B------:R-:W-:Y:S03]  /*1950*/  UISETP.NE.AND UP0, UPT, UR16, UR7, UPT ;  /* 0x000000071000728c */ /* 0x000fe6000bf05270 */
[----:B------:R1:W-:Y:S01]  /*1960*/  UTMALDG.3D [UR8], [UR26], desc[UR28] ;  /* 0x00001c081a0075b4 */ /* 0x0003e20008011000 */
[----:B------:R-:W-:Y:S01]  /*1970*/  UMOV UR23, UR7 ;  /* 0x0000000700177c82 */ /* 0x000fe20008000000 */
[----:B------:R-:W-:Y:S04]  /*1980*/  UMOV UR6, UR13 ;  /* 0x0000000d00067c82 */ /* 0x000fe80008000000 */
[----:B------:R-:W-:Y:S05]  /*1990*/  BRA.U UP0, `(.L_x_25) ;  /* 0xfffffffd00607547 */ /* 0x000fea000b83ffff */
.L_x_20:
[----:B------:R-:W-:Y:S01]  /*19a0*/  ULEA UR5, UR13, UR4, 0x3 ;  /* 0x000000040d057291 */ /* 0x000fe2000f8e18ff */
[----:B-1----:R-:W-:Y:S01]  /*19b0*/  SHF.L.U32 R2, R15, 0x1f, RZ ;  /* 0x0000001f0f027819 */ /* 0x002fe200000006ff */
[----:B------:R-:W-:Y:S01]  /*19c0*/  @!P1 SYNCS.ARRIVE.TRANS64.A1T0 RZ, [UR4+0x88], RZ ;  /* 0x000088ffffff99a7 */ /* 0x000fe20008100004 */
[----:B------:R-:W-:-:S06]  /*19d0*/  UISETP.GT.AND UP0, UPT, UR22, UR21, UPT ;  /* 0x000000151600728c */ /* 0x000fcc000bf04270 */
[----:B--2---:R1:W2:Y:S03]  /*19e0*/  SYNCS.PHASECHK.TRANS64.TRYWAIT P0, [UR5+0x38], R2 ;  /* 0x00003802ff0075a7 */ /* 0x0042a60008001105 */
[----:B------:R-:W-:Y:S05]  /*19f0*/  BRA.U !UP0, `(.L_x_26) ;  /* 0x0000000108ac7547 */ /* 0x000fea000b800000 */
[----:B------:R-:W-:Y:S01]  /*1a00*/  UIADD3 UR26, UPT, UPT, UR14, UR23, URZ ;  /* 0x000000170e1a7290 */ /* 0x000fe2000fffe0ff */
[----:B------:R-:W-:-:S11]  /*1a10*/  UMOV UR6, UR13 ;  /* 0x0000000d00067c82 */ /* 0x000fd60008000000 */
.L_x_31:
[----:B--2---:R-:W-:Y:S01]  /*1a20*/  @!P5 MOV R3, 0x7000 ;  /* 0x000070000003d802 */ /* 0x004fe20000000f00 */
[----:B-1----:R-:W-:Y:S01]  /*1a30*/  ULEA UR17, UR6, UR4, 0x3 ;  /* 0x0000000406117291 */ /* 0x002fe2000f8e18ff */
[----:B--2---:R-:W-:Y:S11]  /*1a40*/  @P0 BRA `(.L_x_27) ;  /* 0x00000000000c0947 */ /* 0x004ff60003800000 */
[----:B------:R-:W-:Y:S04]  /*1a50*/  SHF.L.U32 R5, R15, 0x1f, RZ ;  /* 0x0000001f0f057819 */ /* 0x000fe800000006ff */
[----:B------:R-:W2:Y:S02]  /*1a60*/  SYNCS.PHASECHK.TRANS64.TRYWAIT P0, [UR17+0x38], R5 ;  /* 0x00003805ff0075a7 */ /* 0x000ea40008001111 */
[----:B--2---:R-:W-:Y:S05]  /*1a70*/  @!P0 BRA `(.L_x_28) ;  /* 0x0000005c00d88947 */ /* 0x004fea0003800000 */
.L_x_27:
[----:B------:R2:W-:Y:S01]  /*1a80*/  @!P5 SYNCS.ARRIVE.TRANS64 RZ, [UR17], R3 ;  /* 0x00000003ffffd9a7 */ /* 0x0005e20008000011 */
[----:B------:R-:W-:Y:S04]  /*1a90*/  BSSY.RECONVERGENT B0, `(.L_x_29) ;  /* 0x0000003000007945 */ /* 0x000fe80003800200 */
[----:B------:R-:W-:Y:S05]  /*1aa0*/  @P4 BRA `(.L_x_30) ;  /* 0x0000000000044947 */ /* 0x000fea0003800000 */
[----:B------:R-:W-:Y:S05]  /*1ab0*/  BPT.TRAP 0x1 ;  /* 0x000000040000795c */ /* 0x000fea0000300000 */
.L_x_30:
[----:B------:R-:W-:Y:S05]  /*1ac0*/  BSYNC.RECONVERGENT B0 ;  /* 0x0000000000007941 */ /* 0x000fea0003800200 */
.L_x_29:
[----:B------:R-:W-:Y:S02]  /*1ad0*/  UIADD3 UR13, UPT, UPT, UR6, 0x1, URZ ;  /* 0x00000001060d7890 */ /* 0x000fe4000fffe0ff */
[----:B------:R-:W-:Y:S02]  /*1ae0*/  ULEA UR16, UR6, UR4, 0xd ;  /* 0x0000000406107291 */ /* 0x000fe4000f8e68ff */
[----:B------:R-:W-:Y:S02]  /*1af0*/  UISETP.NE.AND UP0, UPT, UR13, 0x7, UPT ;  /* 0x000000070d00788c */ /* 0x000fe4000bf05270 */
[----:B------:R-:W-:Y:S02]  /*1b00*/  UIADD3 UR32, UP1, UPT, UR24, 0x80, URZ ;  /* 0x0000008018207890 */ /* 0x000fe4000ff3e0ff */
[----:B------:R-:W-:Y:S02]  /*1b10*/  USEL UR9, URZ, 0x1, UP0 ;  /* 0x00000001ff097887 */ /* 0x000fe40008000000 */
[----:B------:R-:W-:Y:S02]  /*1b20*/  USEL UR13, UR13, URZ, UP0 ;  /* 0x000000ff0d0d7287 */ /* 0x000fe40008000000 */
[----:B------:R-:W-:Y:S02]  /*1b30*/  USHF.L.U32 UR18, UR23, 0x7, URZ ;  /* 0x0000000717127899 */ /* 0x000fe400080006ff */
[----:B------:R-:W-:Y:S01]  /*1b40*/  ULEA UR8, UR13, UR4, 0x3 ;  /* 0x000000040d087291 */ /* 0x000fe2000f8e18ff */
[----:B------:R-:W-:Y:S01]  /*1b50*/  LOP3.LUT R15, R15, UR9, RZ, 0x3c, !PT ;  /* 0x000000090f0f7c12 */ /* 0x000fe2000f8e3cff */
[----:B------:R-:W-:Y:S02]  /*1b60*/  UIADD3 UR16, UPT, UPT, UR16, 0x5300, URZ ;  /* 0x0000530010107890 */ /* 0x000fe4000fffe0ff */
[----:B------:R-:W-:Y:S01]  /*1b70*/  UIADD3.X UR33, UPT, UPT, URZ, UR25, URZ, UP1, !UPT ;  /* 0x00000019ff217290 */ /* 0x000fe20008ffe4ff */
[----:B-1----:R-:W-:Y:S01]  /*1b80*/  SHF.L.U32 R2, R15, 0x1f, RZ ;  /* 0x0000001f0f027819 */ /* 0x002fe200000006ff */
[----:B------:R-:W-:Y:S02]  /*1b90*/  UIMAD UR5, UR6, 0x5000, UR4 ;  /* 0x00005000060578a4 */ /* 0x000fe4000f8e0204 */
[----:B------:R-:W-:Y:S01]  /*1ba0*/  UIADD3 UR30, UP0, UPT, UR24, 0x180, URZ ;  /* 0x00000180181e7890 */ /* 0x000fe2000ff1e0ff */
[----:B------:R1:W1:Y:S01]  /*1bb0*/  SYNCS.PHASECHK.TRANS64.TRYWAIT P0, [UR8+0x38], R2 ;  /* 0x00003802ff0075a7 */ /* 0x0002620008001108 */
[----:B------:R-:W-:Y:S01]  /*1bc0*/  UIADD3 UR8, UPT, UPT, UR5, 0x13300, URZ ;  /* 0x0001330005087890 */ /* 0x000fe2000fffe0ff */
[----:B------:R-:W-:Y:S01]  /*1bd0*/  UMOV UR28, 0x0 ;  /* 0x00000000001c7882 */ /* 0x000fe20000000000 */
[----:B------:R-:W-:Y:S01]  /*1be0*/  UMOV UR29, 0x10000000 ;  /* 0x10000000001d7882 */ /* 0x000fe20000000000 */
[----:B------:R-:W-:Y:S01]  /*1bf0*/  UMOV UR19, UR35 ;  /* 0x0000002300137c82 */ /* 0x000fe20008000000 */
[----:B------:R-:W-:Y:S01]  /*1c00*/  UMOV UR20, UR36 ;  /* 0x0000002400147c82 */ /* 0x000fe20008000000 */
[----:B------:R-:W-:Y:S01]  /*1c10*/  UIADD3.X UR31, UPT, UPT, URZ, UR25, URZ, UP0, !UPT ;  /* 0x00000019ff1f7290 */ /* 0x000fe200087fe4ff */
[----:B------:R1:W-:Y:S01]  /*1c20*/  UTMALDG.3D [UR16], [UR32], desc[UR28] ;  /* 0x00001c10200075b4 */ /* 0x0003e20008011000 */
[----:B------:R-:W-:Y:S01]  /*1c30*/  UIADD3 UR23, UPT, UPT, UR23, 0x1, URZ ;  /* 0x0000000117177890 */ /* 0x000fe2000fffe0ff */
[----:B------:R-:W-:Y:S01]  /*1c40*/  UMOV UR12, UR36 ;  /* 0x00000024000c7c82 */ /* 0x000fe20008000000 */
[----:B------:R-:W-:Y:S01]  /*1c50*/  UMOV UR9, UR17 ;  /* 0x0000001100097c82 */ /* 0x000fe20008000000 */
[----:B------:R-:W-:Y:S01]  /*1c60*/  UMOV UR10, UR18 ;  /* 0x00000012000a7c82 */ /* 0x000fe20008000000 */
[----:B------:R-:W-:Y:S03]  /*1c70*/  UISETP.NE.AND UP0, UPT, UR23, UR26, UPT ;  /* 0x0000001a1700728c */ /* 0x000fe6000bf05270 */
[----:B------:R1:W-:Y:S01]  /*1c80*/  UTMALDG.3D [UR8], [UR30], desc[UR28] ;  /* 0x00001c081e0075b4 */ /* 0x0003e20008011000 */
[----:B------:R-:W-:Y:S05]  /*1c90*/  UMOV UR6, UR13 ;  /* 0x0000000d00067c82 */ /* 0x000fea0008000000 */
[----:B------:R-:W-:Y:S05]  /*1ca0*/  BRA.U UP0, `(.L_x_31) ;  /* 0xfffffffd005c7547 */ /* 0x000fea000b83ffff */
.L_x_26:
[C---:B-1----:R-:W-:Y:S01]  /*1cb0*/  LEA R2, R14.reuse, UR4, 0x3 ;  /* 0x000000040e027c11 */ /* 0x042fe2000f8e18ff */
[----:B------:R-:W-:Y:S01]  /*1cc0*/  NOP ;  /* 0x0000000000007918 */ /* 0x000fe20000000000 */
[----:B--2---:R-:W-:Y:S02]  /*1cd0*/  SHF.L.U32 R3, R13, 0x1f, RZ ;  /* 0x0000001f0d037819 */ /* 0x004fe400000006ff */
[----:B------:R-:W-:Y:S02]  /*1ce0*/  LEA R4, R14, UR4, 0x4 ;  /* 0x000000040e047c11 */ /* 0x000fe4000f8e20ff */
[----:B------:R-:W1:Y:S02]  /*1cf0*/  SYNCS.PHASECHK.TRANS64.TRYWAIT P0, [R2+URZ+0x90], R3 ;  /* 0x00009003020075a7 */ /* 0x000e6400080011ff */
[----:B-1----:R-:W-:Y:S05]  /*1d00*/  @!P0 BRA `(.L_x_32) ;  /* 0x0000005c004c8947 */ /* 0x002fea0003800000 */
.L_x_105:
[----:B------:R-:W2:Y:S01]  /*1d10*/  LDS.128 R4, [R4+0x120] ;  /* 0x0001200004047984 */ /* 0x000ea20000000c00 */
[----:B---3--:R-:W-:Y:S01]  /*1d20*/  ISETP.GE.AND P0, PT, R92, 0x1, PT ;  /* 0x000000015c00780c */ /* 0x008fe20003f06270 */
[----:B-1----:R-:W-:Y:S01]  /*1d30*/  VIADD R2, R2, 0xa0 ;  /* 0x000000a002027836 */ /* 0x002fe20000000000 */
[----:B------:R-:W-:Y:S01]  /*1d40*/  @!PT LDS RZ, [RZ] ;  /* 0x00000000fffff984 */ /* 0x000fe20000000800 */
[----:B------:R-:W-:Y:S01]  /*1d50*/  @!PT LDS RZ, [RZ] ;  /* 0x00000000fffff984 */ /* 0x000fe20000000800 */
[----:B------:R-:W-:Y:S01]  /*1d60*/  @!PT LDS RZ, [RZ] ;  /* 0x00000000fffff984 */ /* 0x000fe20000000800 */
[----:B------:R-:W-:Y:S01]  /*1d70*/  @!PT LDS RZ, [RZ] ;  /* 0x00000000fffff984 */ /* 0x000fe20000000800 */
[----:B------:R1:W-:Y:S06]  /*1d80*/  MEMBAR.ALL.CTA ;  /* 0x0000000000007992 */ /* 0x0003ec0000008000 */
[----:B-1----:R-:W1:Y:S01]  /*1d90*/  FENCE.VIEW.ASYNC.S ;  /* 0x00000000000073c6 */ /* 0x002e620000000000 */
[----:B------:R-:W-:-:S04]  /*1da0*/  PRMT R2, RZ, 0x654, R2 ;  /* 0x00000654ff027816 */ /* 0x000fc80000000002 */
[----:B-1----:R1:W-:Y:S01]  /*1db0*/  SYNCS.ARRIVE.TRANS64.RED.A1T0 RZ, [R2+URZ], RZ ;  /* 0x000000ff02ff79a7 */ /* 0x0023e200081004ff */
[----:B--2---:R-:W-:-:S13]  /*1dc0*/  LOP3.LUT P2, RZ, R6, 0x1, RZ, 0xc0, !PT ;  /* 0x0000000106ff7812 */ /* 0x004fda000784c0ff */
[----:B------:R-:W-:Y:S01]  /*1dd0*/  @P2 SHF.R.U32.HI R3, RZ, 0x10, R5 ;  /* 0x00000010ff032819 */ /* 0x000fe20000011605 */
[----:B------:R-:W-:Y:S01]  /*1de0*/  VOTEU.ANY UP0, P2 ;  /* 0x0000000000ff7886 */ /* 0x000fe20001000100 */
[----:B------:R-:W-:Y:S02]  /*1df0*/  @P2 MOV R11, R4 ;  /* 0x00000004000b2202 */ /* 0x000fe40000000f00 */
[----:B------:R-:W-:Y:S02]  /*1e00*/  @P2 R2UR.BROADCAST UR5, R3 ;  /* 0x00000000030522ca */ /* 0x000fe400008e0000 */
[----:B------:R-:W-:-:S11]  /*1e10*/  @P2 LOP3.LUT R8, R5, 0xffff, RZ, 0xc0, !PT ;  /* 0x0000ffff05082812 */ /* 0x000fd600078ec0ff */
[----:B------:R-:W-:Y:S01]  /*1e20*/  @UP0 UMOV UR36, UR5 ;  /* 0x0000000500240c82 */ /* 0x000fe20008000000 */
[----:B-1----:R-:W-:Y:S05]  /*1e30*/  @!P0 BRA `(.L_x_33) ;  /* 0x0000000000b88947 */ /* 0x002fea0003800000 */
[----:B------:R-:W4:Y:S01]  /*1e40*/  LDC.64 R4, c[0x0][0xb18] ;  /* 0x0002c600ff047b82 */ /* 0x000f220000000a00 */
[----:B------:R-:W-:-:S07]  /*1e50*/  ISETP.NE.AND P3, PT, R92, 0x1, PT ;  /* 0x000000015c00780c */ /* 0x000fce0003f65270 */
[----:B------:R-:W1:Y:S08]  /*1e60*/  LDC.64 R6, c[0x0][0xb10] ;  /* 0x0002c400ff067b82 */ /* 0x000e700000000a00 */
[----:B------:R-:W2:Y:S08]  /*1e70*/  LDC R16, c[0x0][0xb20] ;  /* 0x0002c800ff107b82 */ /* 0x000eb00000000800 */
[----:B------:R-:W3:Y:S01]  /*1e80*/  LDC R18, c[0x0][0xb0c] ;  /* 0x0002c300ff127b82 */ /* 0x000ee20000000800 */
[----:B----4-:R-:W-:Y:S01]  /*1e90*/  IMAD.HI.U32 R17, R0, R5, RZ ;  /* 0x0000000500117227 */ /* 0x010fe200078e00ff */
[----:B------:R-:W-:-:S03]  /*1ea0*/  ISETP.NE.AND P0, PT, R4, 0x1, PT ;  /* 0x000000010400780c */ /* 0x000fc60003f05270 */
[----:B------:R-:W-:-:S03]  /*1eb0*/  IMAD.HI.U32 R5, R8, R5, RZ ;  /* 0x0000000508057227 */ /* 0x000fc600078e00ff */
[----:B------:R-:W4:Y:S01]  /*1ec0*/  LDC.64 R2, c[0x0][0xb28] ;  /* 0x0002ca00ff027b82 */ /* 0x000f220000000a00 */
[----:B-1----:R-:W-:-:S04]  /*1ed0*/  IMAD.HI.U32 R20, R9, R6, RZ ;  /* 0x0000000609147227 */ /* 0x002fc800078e00ff */
[----:B------:R-:W-:Y:S01]  /*1ee0*/  IMAD.HI.U32 R22, R11, R6, RZ ;  /* 0x000000060b167227 */ /* 0x000fe200078e00ff */
[----:B------:R-:W-:Y:S02]  /*1ef0*/  SHF.R.U32.HI R20, RZ, R7, R20 ;  /* 0x00000007ff147219 */ /* 0x000fe40000011614 */
[-C--:B--2---:R-:W-:Y:S02]  /*1f00*/  SHF.R.U32.HI R17, RZ, R16.reuse, R17 ;  /* 0x00000010ff117219 */ /* 0x084fe40000011611 */
[----:B------:R-:W-:Y:S02]  /*1f10*/  SHF.R.U32.HI R5, RZ, R16, R5 ;  /* 0x00000010ff057219 */ /* 0x000fe40000011605 */
[----:B------:R-:W-:Y:S02]  /*1f20*/  SEL R17, R0, R17, !P0 ;  /* 0x0000001100117207 */ /* 0x000fe40004000000 */
[----:B------:R-:W-:Y:S02]  /*1f30*/  SHF.R.U32.HI R22, RZ, R7, R22 ;  /* 0x00000007ff167219 */ /* 0x000fe40000011616 */
[----:B---3--:R-:W-:-:S02]  /*1f40*/  ISETP.NE.AND P1, PT, R18, 0x1, PT ;  /* 0x000000011200780c */ /* 0x008fc40003f25270 */
[----:B------:R-:W-:Y:S02]  /*1f50*/  SEL R5, R8, R5, !P0 ;  /* 0x0000000508057207 */ /* 0x000fe40004000000 */
[----:B------:R-:W-:Y:S02]  /*1f60*/  SEL R19, R9, R20, !P1 ;  /* 0x0000001409137207 */ /* 0x000fe40004800000 */
[----:B------:R-:W-:Y:S01]  /*1f70*/  SEL R7, R11, R22, !P1 ;  /* 0x000000160b077207 */ /* 0x000fe20004800000 */
[----:B----4-:R-:W-:-:S04]  /*1f80*/  IMAD.HI.U32 R20, R17, R2, RZ ;  /* 0x0000000211147227 */ /* 0x010fc800078e00ff */
[----:B------:R-:W-:Y:S01]  /*1f90*/  IMAD.HI.U32 R6, R19, R2, RZ ;  /* 0x0000000213067227 */ /* 0x000fe200078e00ff */
[----:B------:R-:W-:-:S04]  /*1fa0*/  @P3 SHF.R.U32.HI R17, RZ, R3, R20 ;  /* 0x00000003ff113219 */ /* 0x000fc80000011614 */
[----:B------:R-:W-:Y:S01]  /*1fb0*/  @P3 SHF.R.U32.HI R19, RZ, R3, R6 ;  /* 0x00000003ff133219 */ /* 0x000fe20000011606 */
[----:B------:R-:W-:-:S04]  /*1fc0*/  IMAD R17, R92, R17, RZ ;  /* 0x000000115c117224 */ /* 0x000fc800078e02ff */
[----:B------:R-:W-:Y:S01]  /*1fd0*/  IMAD R6, R92, R19, RZ ;  /* 0x000000135c067224 */ /* 0x000fe200078e02ff */
[C---:B------:R-:W-:Y:S02]  /*1fe0*/  ISETP.GE.AND P0, PT, R5.reuse, R17, PT ;  /* 0x000000110500720c */ /* 0x040fe40003f06270 */
[----:B------:R-:W-:Y:S02]  /*1ff0*/  IADD3 R17, PT, PT, -R5, RZ, RZ ;  /* 0x000000ff05117210 */ /* 0x000fe40007ffe1ff */
[----:B------:R-:W-:Y:S01]  /*2000*/  ISETP.GE.OR P0, PT, R7, R6, P0 ;  /* 0x000000060700720c */ /* 0x000fe20000706670 */
[----:B------:R-:W-:-:S04]  /*2010*/  IMAD.HI.U32 R6, R5, R2, RZ ;  /* 0x0000000205067227 */ /* 0x000fc800078e00ff */
[----:B------:R-:W-:Y:S01]  /*2020*/  IMAD R8, R4, R17, R8 ;  /* 0x0000001104087224 */ /* 0x000fe200078e0208 */
[----:B------:R-:W-:-:S04]  /*2030*/  SHF.R.U32.HI R6, RZ, R3, R6 ;  /* 0x00000003ff067219 */ /* 0x000fc80000011606 */
[----:B------:R-:W-:-:S03]  /*2040*/  SEL R6, R5, R6, !P3 ;  /* 0x0000000605067207 */ /* 0x000fc60005800000 */
[----:B------:R-:W-:-:S04]  /*2050*/  @!P0 IMAD.HI.U32 R16, R7, R2, RZ ;  /* 0x0000000207108227 */ /* 0x000fc800078e00ff */
[----:B------:R-:W-:Y:S01]  /*2060*/  IMAD.MOV R2, RZ, RZ, -R6 ;  /* 0x000000ffff027224 */ /* 0x000fe200078e0a06 */
[----:B------:R-:W-:-:S03]  /*2070*/  @!P0 SHF.R.U32.HI R16, RZ, R3, R16 ;  /* 0x00000003ff108219 */ /* 0x000fc60000011610 */
[----:B------:R-:W-:Y:S01]  /*2080*/  IMAD R2, R92, R2, R5 ;  /* 0x000000025c027224 */ /* 0x000fe200078e0205 */
[----:B------:R-:W-:-:S05]  /*2090*/  @!P0 SEL R3, R7, R16, !P3 ;  /* 0x0000001007038207 */ /* 0x000fca0005800000 */
[--C-:B------:R-:W-:Y:S02]  /*20a0*/  @!P0 IMAD.IADD R6, R6, 0x1, -R3.reuse ;  /* 0x0000000106068824 */ /* 0x100fe400078e0a03 */
[----:B------:R-:W-:Y:S01]  /*20b0*/  @!P0 IMAD R3, R2, R19, R3 ;  /* 0x0000001302038224 */ /* 0x000fe200078e0203 */
[----:B------:R-:W-:Y:S01]  /*20c0*/  IADD3 R2, PT, PT, -R7, RZ, RZ ;  /* 0x000000ff07027210 */ /* 0x000fe20007ffe1ff */
[----:B------:R-:W-:Y:S02]  /*20d0*/  @!P0 IMAD R5, R92, R6, R7 ;  /* 0x000000065c058224 */ /* 0x000fe400078e0207 */
[----:B------:R-:W-:Y:S02]  /*20e0*/  @!P0 IMAD.MOV.U32 R7, RZ, RZ, R3 ;  /* 0x000000ffff078224 */ /* 0x000fe400078e0003 */
[----:B------:R-:W-:Y:S02]  /*20f0*/  IMAD R2, R18, R2, R11 ;  /* 0x0000000212027224 */ /* 0x000fe400078e020b */
[----:B------:R-:W-:-:S02]  /*2100*/  IMAD R8, R5, R4, R8 ;  /* 0x0000000405087224 */ /* 0x000fc400078e0208 */
[----:B------:R-:W-:Y:S02]  /*2110*/  IMAD R11, R7, R18, R2 ;  /* 0x00000012070b7224 */ /* 0x000fe400078e0202 */
.L_x_33:
[----:B------:R-:W1:Y:S02]  /*2120*/  LDCU UR5, c[0x0][0xb30] ;  /* 0x00016600ff0577ac */ /* 0x000e640008000800 */
[----:B-1----:R-:W-:-:S09]  /*2130*/  UISETP.NE.AND UP0, UPT, UR5, 0x1, UPT ;  /* 0x000000010500788c */ /* 0x002fd2000bf05270 */
[----:B------:R-:W-:Y:S05]  /*2140*/  BRA.U UP0, `(.L_x_34) ;  /* 0x0000000100407547 */ /* 0x000fea000b800000 */
[----:B------:R-:W1:Y:S08]  /*2150*/  LDC.64 R4, c[0x0][0xb10] ;  /* 0x0002c400ff047b82 */ /* 0x000e700000000a00 */
[----:B------:R-:W2:Y:S08]  /*2160*/  LDC.64 R2, c[0x0][0xb18] ;  /* 0x0002c600ff027b82 */ /* 0x000eb00000000a00 */
[----:B------:R-:W3:Y:S08]  /*2170*/  LDC R6, c[0x0][0xb20] ;  /* 0x0002c800ff067b82 */ /* 0x000ef00000000800 */
[----:B------:R-:W4:Y:S01]  /*2180*/  LDC R16, c[0x0][0xb0c] ;  /* 0x0002c300ff107b82 */ /* 0x000f220000000800 */
[----:B-1----:R-:W-:-:S05]  /*2190*/  IMAD.HI.U32 R4, R11, R4, RZ ;  /* 0x000000040b047227 */ /* 0x002fca00078e00ff */
[----:B------:R-:W-:Y:S01]  /*21a0*/  SHF.R.U32.HI R4, RZ, R5, R4 ;  /* 0x00000005ff047219 */ /* 0x000fe20000011604 */
[----:B--2---:R-:W-:Y:S01]  /*21b0*/  IMAD.HI.U32 R3, R8, R3, RZ ;  /* 0x0000000308037227 */ /* 0x004fe200078e00ff */
[----:B------:R-:W-:-:S04]  /*21c0*/  ISETP.NE.AND P0, PT, R2, 0x1, PT ;  /* 0x000000010200780c */ /* 0x000fc80003f05270 */
[----:B---3--:R-:W-:-:S04]  /*21d0*/  SHF.R.U32.HI R3, RZ, R6, R3 ;  /* 0x00000006ff037219 */ /* 0x008fc80000011603 */
[----:B------:R-:W-:Y:S02]  /*21e0*/  SEL R3, R8, R3, !P0 ;  /* 0x0000000308037207 */ /* 0x000fe40004000000 */
[----:B----4-:R-:W-:-:S04]  /*21f0*/  ISETP.NE.AND P1, PT, R16, 0x1, PT ;  /* 0x000000011000780c */ /* 0x010fc80003f25270 */
[----:B------:R-:W-:-:S05]  /*2200*/  SEL R4, R11, R4, !P1 ;  /* 0x000000040b047207 */ /* 0x000fca0004800000 */
[----:B------:R-:W-:Y:S02]  /*2210*/  IMAD.IADD R5, R3, 0x1, -R4 ;  /* 0x0000000103057824 */ /* 0x000fe400078e0a04 */
[----:B------:R-:W-:Y:S02]  /*2220*/  IMAD.IADD R3, R4, 0x1, -R3 ;  /* 0x0000000104037824 */ /* 0x000fe400078e0a03 */
[----:B------:R-:W-:Y:S02]  /*2230*/  IMAD R11, R5, R16, R11 ;  /* 0x00000010050b7224 */ /* 0x000fe400078e020b */
[----:B------:R-:W-:-:S07]  /*2240*/  IMAD R8, R3, R2, R8 ;  /* 0x0000000203087224 */ /* 0x000fce00078e0208 */
.L_x_34:
[----:B------:R-:W-:Y:S01]  /*2250*/  VIADD R14, R14, 0x1 ;  /* 0x000000010e0e7836 */ /* 0x000fe20000000000 */
[----:B------:R-:W-:Y:S01]  /*2260*/  PLOP3.LUT P1, PT, PT, PT, PT, 0x80, 0x8 ;  /* 0x000000000008781c */ /* 0x000fe20003f2f070 */
[----:B------:R-:W-:Y:S02]  /*2270*/  IMAD.IADD R201, R11, 0x1, R190 ;  /* 0x000000010bc97824 */ /* 0x000fe400078e02be */
[----:B------:R-:W-:Y:S01]  /*2280*/  IMAD.IADD R191, R8, 0x1, R179 ;  /* 0x0000000108bf7824 */ /* 0x000fe200078e02b3 */
[----:B------:R-:W-:-:S04]  /*2290*/  ISETP.NE.AND P0, PT, R14, 0x2, PT ;  /* 0x000000020e00780c */ /* 0x000fc80003f05270 */
[----:B------:R-:W-:Y:S02]  /*22a0*/  SEL R2, RZ, 0x1, P0 ;  /* 0x00000001ff027807 */ /* 0x000fe40000000000 */
[----:B------:R-:W-:Y:S02]  /*22b0*/  SEL R14, R14, RZ, P0 ;  /* 0x000000ff0e0e7207 */ /* 0x000fe40000000000 */
[----:B------:R-:W-:Y:S01]  /*22c0*/  LOP3.LUT R13, R13, R2, RZ, 0x3c, !PT ;  /* 0x000000020d0d7212 */ /* 0x000fe200078e3cff */
[----:B------:R-:W-:Y:S06]  /*22d0*/  @P2 BRA `(.L_x_35) ;  /* 0xfffffff000982947 */ /* 0x000fec000383ffff */
[----:B------:R-:W-:Y:S01]  /*22e0*/  UIADD3 UR4, UPT, UPT, UR4, 0x38, URZ ;  /* 0x0000003804047890 */ /* 0x000fe2000fffe0ff */
[----:B------:R-:W-:-:S03]  /*22f0*/  SHF.L.U32 R3, R15, 0x1f, RZ ;  /* 0x0000001f0f037819 */ /* 0x000fc600000006ff */
[----:B------:R-:W-:-:S09]  /*2300*/  ULEA UR5, UR13, UR4, 0x3 ;  /* 0x000000040d057291 */ /* 0x000fd2000f8e18ff */
[----:B------:R-:W1:Y:S02]  /*2310*/  SYNCS.PHASECHK.TRANS64.TRYWAIT P0, [UR5], R3 ;  /* 0x00000003ff0075a7 */ /* 0x000e640008001105 */
[----:B-1----:R-:W-:Y:S05]  /*2320*/  @!P0 BRA `(.L_x_36) ;  /* 0x0000005400d88947 */ /* 0x002fea0003800000 */
.L_x_107:
[----:B------:R-:W-:-:S04]  /*2330*/  UIADD3 UR6, UPT, UPT, UR13, 0x1, URZ ;  /* 0x000000010d067890 */ /* 0x000fc8000fffe0ff */
[----:B------:R-:W-:-:S04]  /*2340*/  UISETP.NE.AND UP0, UPT, UR6, 0x7, UPT ;  /* 0x000000070600788c */ /* 0x000fc8000bf05270 */
[----:B------:R-:W-:Y:S02]  /*2350*/  USEL UR7, URZ, 0x1, UP0 ;  /* 0x00000001ff077887 */ /* 0x000fe40008000000 */
[----:B------:R-:W-:-:S04]  /*2360*/  USEL UR6, UR6, URZ, UP0 ;  /* 0x000000ff06067287 */ /* 0x000fc80008000000 */
[----:B------:R-:W-:Y:S01]  /*2370*/  ULEA UR5, UR6, UR4, 0x3 ;  /* 0x0000000406057291 */ /* 0x000fe2000f8e18ff */
[----:B------:R-:W-:-:S04]  /*2380*/  LOP3.LUT R2, R15, UR7, RZ, 0x3c, !PT ;  /* 0x000000070f027c12 */ /* 0x000fc8000f8e3cff */
[----:B-1----:R-:W-:-:S04]  /*2390*/  SHF.L.U32 R3, R2, 0x1f, RZ ;  /* 0x0000001f02037819 */ /* 0x002fc800000006ff */
[----:B------:R-:W1:Y:S02]  /*23a0*/  SYNCS.PHASECHK.TRANS64.TRYWAIT P0, [UR5], R3 ;  /* 0x00000003ff0075a7 */ /* 0x000e640008001105 */
[----:B-1----:R-:W-:Y:S05]  /*23b0*/  @!P0 BRA `(.L_x_37) ;  /* 0x0000005400cc8947 */ /* 0x002fea0003800000 */
.L_x_109:
        /* <DEDUP_REMOVED lines=9> */
.L_x_111:
        /* <DEDUP_REMOVED lines=9> */
.L_x_113:
        /* <DEDUP_REMOVED lines=9> */
.L_x_115:
        /* <DEDUP_REMOVED lines=9> */
.L_x_117:
[----:B------:R-:W-:-:S04]  /*2600*/  UIADD3 UR6, UPT, UPT, UR6, 0x1, URZ ;  /* 0x0000000106067890 */ /* 0x000fc8000fffe0ff */
[----:B------:R-:W-:-:S04]  /*2610*/  UISETP.NE.AND UP0, UPT, UR6, 0x7, UPT ;  /* 0x000000070600788c */ /* 0x000fc8000bf05270 */
[----:B------:R-:W-:Y:S02]  /*2620*/  USEL UR5, URZ, 0x1, UP0 ;  /* 0x00000001ff057887 */ /* 0x000fe40008000000 */
[----:B------:R-:W-:-:S04]  /*2630*/  USEL UR6, UR6, URZ, UP0 ;  /* 0x000000ff06067287 */ /* 0x000fc80008000000 */
[----:B------:R-:W-:Y:S01]  /*2640*/  ULEA UR6, UR6, UR4, 0x3 ;  /* 0x0000000406067291 */ /* 0x000fe2000f8e18ff */
[----:B-1----:R-:W-:-:S04]  /*2650*/  LOP3.LUT R3, R2, UR5, RZ, 0x3c, !PT ;  /* 0x0000000502037c12 */ /* 0x002fc8000f8e3cff */
[----:B------:R-:W-:Y:S01]  /*2660*/  SHF.L.U32 R3, R3, 0x1f, RZ ;  /* 0x0000001f03037819 */ /* 0x000fe200000006ff */
[----:B----4-:R-:W-:-:S07]  /*2670*/  IMAD.U32 R0, RZ, RZ, UR6 ;  /* 0x00000006ff007e24 */ /* 0x010fce000f8e00ff */
.L_x_42:
[----:B-1----:R1:W2:Y:S02]  /*2680*/  SYNCS.PHASECHK.TRANS64.TRYWAIT P0, [R0+URZ], R3 ;  /* 0x00000003000075a7 */ /* 0x0022a400080011ff */
[----:B--2---:R-:W-:Y:S05]  /*2690*/  @!P0 NANOSLEEP.SYNCS 0x989680 ;  /* 0x009896800000895d */ /* 0x004fea0003900000 */
[----:B------:R-:W2:Y:S02]  /*26a0*/  @!P0 SYNCS.PHASECHK.TRANS64 P0, [R0+URZ], R3 ;  /* 0x00000003000085a7 */ /* 0x000ea400080010ff */
[----:B--2---:R-:W-:Y:S05]  /*26b0*/  @P0 EXIT ;  /* 0x000000000000094d */ /* 0x004fea0003800000 */
[----:B------:R-:W-:Y:S05]  /*26c0*/  BRA `(.L_x_42) ;  /* 0xfffffffc00ec7947 */ /* 0x000fea000383ffff */
.L_x_17:
[----:B------:R-:W-:-:S04]  /*26d0*/  UISETP.NE.AND UP1, UPT, UR37, URZ, UPT ;  /* 0x000000ff2500728c */ /* 0x000fc8000bf25270 */
[----:B------:R-:W-:-:S09]  /*26e0*/  UISETP.NE.OR UP1, UPT, UR8, 0x1, UP1 ;  /* 0x000000010800788c */ /* 0x000fd20008f25670 */
[----:B------:R-:W-:Y:S05]  /*26f0*/  BRA.U UP1, `(.L_x_43) ;  /* 0x0000000501487547 */ /* 0x000fea000b800000 */
[----:B------:R-:W-:Y:S01]  /*2700*/  ISETP.NE.AND P2, PT, R2, RZ, PT ;  /* 0x000000ff0200720c */ /* 0x000fe20003f45270 */
[----:B------:R-:W-:Y:S01]  /*2710*/  IMAD.MOV.U32 R12, RZ, RZ, 0x1 ;  /* 0x00000001ff0c7424 */ /* 0x000fe200078e00ff */
[----:B------:R-:W-:Y:S02]  /*2720*/  CS2R R10, SRZ ;  /* 0x00000000000a7805 */ /* 0x000fe4000001ff00 */
[----:B------:R-:W-:Y:S01]  /*2730*/  CS2R R8, SRZ ;  /* 0x0000000000087805 */ /* 0x000fe2000001ff00 */
[----:B------:R-:W-:Y:S01]  /*2740*/  UMOV UR4, 0x400 ;  /* 0x0000040000047882 */ /* 0x000fe20000000000 */
[----:B------:R-:W-:Y:S01]  /*2750*/  UMOV UR6, URZ ;  /* 0x000000ff00067c82 */ /* 0x000fe20008000000 */
[----:B------:R-:W-:-:S12]  /*2760*/  ULEA UR37, UR37, UR4, 0x18 ;  /* 0x0000000425257291 */ /* 0x000fd8000f8ec0ff */
.L_x_47:
[----:B------:R-:W-:Y:S02]  /*2770*/  LEA R0, R8, UR37, 0x3 ;  /* 0x0000002508007c11 */ /* 0x000fe4000f8e18ff */
[----:B------:R-:W-:-:S03]  /*2780*/  SHF.L.U32 R5, R9, 0x1f, RZ ;  /* 0x0000001f09057819 */ /* 0x000fc600000006ff */
[----:B------:R-:W-:Y:S01]  /*2790*/  VIADD R4, R0, 0x100 ;  /* 0x0000010000047836 */ /* 0x000fe20000000000 */
[----:B------:R-:W1:Y:S02]  /*27a0*/  SYNCS.PHASECHK.TRANS64.TRYWAIT P0, [R0+URZ+0xf0], R5 ;  /* 0x0000f005000075a7 */ /* 0x000e6400080011ff */
[----:B-1----:R-:W-:Y:S05]  /*27b0*/  @!P0 BRA `(.L_x_44) ;  /* 0x0000005400448947 */ /* 0x002fea0003800000 */
.L_x_118:
[----:B------:R-:W-:Y:S01]  /*27c0*/  ULEA UR5, UR6, UR37, 0x3 ;  /* 0x0000002506057291 */ /* 0x000fe2000f8e18ff */
[----:B------:R-:W-:Y:S02]  /*27d0*/  PRMT R4, RZ, 0x654, R4 ;  /* 0x00000654ff047816 */ /* 0x000fe40000000004 */
[----:B-1----:R-:W-:Y:S01]  /*27e0*/  SHF.L.U32 R5, R12, 0x1f, RZ ;  /* 0x0000001f0c057819 */ /* 0x002fe200000006ff */
[----:B------:R-:W-:Y:S01]  /*27f0*/  UIADD3 UR4, UPT, UPT, UR5, 0x90, URZ ;  /* 0x0000009005047890 */ /* 0x000fe2000fffe0ff */
[----:B------:R1:W-:Y:S05]  /*2800*/  SYNCS.ARRIVE.TRANS64.RED.A1T0 RZ, [R4+URZ], RZ ;  /* 0x000000ff04ff79a7 */ /* 0x0003ea00081004ff */
[----:B------:R-:W-:Y:S01]  /*2810*/  IMAD.U32 R7, RZ, RZ, UR4 ;  /* 0x00000004ff077e24 */ /* 0x000fe2000f8e00ff */
[----:B------:R-:W2:Y:S04]  /*2820*/  SYNCS.PHASECHK.TRANS64.TRYWAIT P0, [UR5+0xa0], R5 ;  /* 0x0000a005ff0075a7 */ /* 0x000ea80008001105 */
[----:B------:R-:W-:Y:S01]  /*2830*/  PRMT R6, R2, 0x654, R7 ;  /* 0x0000065402067816 */ /* 0x000fe20000000007 */
[----:B-1----:R-:W-:Y:S01]  /*2840*/  @!P2 IMAD.MOV.U32 R4, RZ, RZ, 0x10 ;  /* 0x00000010ff04a424 */ /* 0x002fe200078e00ff */
[----:B--2---:R-:W-:Y:S06]  /*2850*/  @!P0 BRA `(.L_x_45) ;  /* 0x0000005400308947 */ /* 0x004fec0003800000 */
.L_x_120:
[----:B------:R-:W-:Y:S01]  /*2860*/  ULEA UR4, UR6, UR37, 0x4 ;  /* 0x0000002506047291 */ /* 0x000fe2000f8e20ff */
[----:B------:R-:W-:Y:S01]  /*2870*/  SEL R3, R6, R3, !P2 ;  /* 0x0000000306037207 */ /* 0x000fe20005000000 */
[----:B------:R-:W-:Y:S01]  /*2880*/  UIADD3 UR5, UPT, UPT, UR5, 0x90, URZ ;  /* 0x0000009005057890 */ /* 0x000fe2000fffe0ff */
[----:B-1----:R-:W-:Y:S01]  /*2890*/  LEA R0, R11, UR37, 0x3 ;  /* 0x000000250b007c11 */ /* 0x002fe2000f8e18ff */
[----:B------:R-:W-:Y:S01]  /*28a0*/  UIADD3 UR4, UPT, UPT, UR4, 0x120, URZ ;  /* 0x0000012004047890 */ /* 0x000fe2000fffe0ff */
[----:B------:R-:W-:Y:S01]  /*28b0*/  SHF.L.U32 R5, R10, 0x1f, RZ ;  /* 0x0000001f0a057819 */ /* 0x000fe200000006ff */
[----:B------:R1:W-:Y:S01]  /*28c0*/  @!P2 SYNCS.ARRIVE.TRANS64.RED RZ, [R3+URZ], R4 ;  /* 0x0000000403ffa9a7 */ /* 0x0003e200080004ff */
[----:B------:R-:W-:Y:S01]  /*28d0*/  UIADD3 UR6, UPT, UPT, UR6, 0x1, URZ ;  /* 0x0000000106067890 */ /* 0x000fe2000fffe0ff */
[----:B------:R-:W-:-:S03]  /*28e0*/  VIADD R8, R8, 0x1 ;  /* 0x0000000108087836 */ /* 0x000fc60000000000 */
[----:B------:R-:W-:Y:S02]  /*28f0*/  UISETP.NE.AND UP0, UPT, UR6, 0x2, UPT ;  /* 0x000000020600788c */ /* 0x000fe4000bf05270 */
[----:B------:R-:W-:Y:S06]  /*2900*/  UGETNEXTWORKID.BROADCAST [UR4], [UR5] ;  /* 0x00000000040073ca */ /* 0x000fec0008000100 */
[----:B------:R-:W-:Y:S01]  /*2910*/  USEL UR4, URZ, 0x1, UP0 ;  /* 0x00000001ff047887 */ /* 0x000fe20008000000 */
[----:B------:R-:W-:Y:S01]  /*2920*/  ISETP.NE.AND P0, PT, R8, 0x2, PT ;  /* 0x000000020800780c */ /* 0x000fe20003f05270 */
[----:B------:R-:W-:Y:S01]  /*2930*/  USEL UR6, UR6, URZ, UP0 ;  /* 0x000000ff06067287 */ /* 0x000fe20008000000 */
[----:B------:R-:W2:Y:S03]  /*2940*/  SYNCS.PHASECHK.TRANS64.TRYWAIT P1, [R0+URZ+0x90], R5 ;  /* 0x00009005000075a7 */ /* 0x000ea600080211ff */
[----:B------:R-:W-:Y:S01]  /*2950*/  LOP3.LUT R12, R12, UR4, RZ, 0x3c, !PT ;  /* 0x000000040c0c7c12 */ /* 0x000fe2000f8e3cff */
[----:B-12---:R-:W-:Y:S07]  /*2960*/  @!P1 BRA `(.L_x_46) ;  /* 0x0000005400049947 */ /* 0x006fee0003800000 */
.L_x_121:
[C---:B------:R-:W-:Y:S01]  /*2970*/  LEA R4, R11.reuse, UR37, 0x4 ;  /* 0x000000250b047c11 */ /* 0x040fe2000f8e20ff */
[----:B-1----:R-:W-:Y:S01]  /*2980*/  VIADD R0, R0, 0xa0 ;  /* 0x000000a000007836 */ /* 0x002fe20000000000 */
[----:B------:R-:W-:Y:S01]  /*2990*/  SEL R8, R8, RZ, P0 ;  /* 0x000000ff08087207 */ /* 0x000fe20000000000 */
[----:B------:R-:W-:-:S03]  /*29a0*/  VIADD R11, R11, 0x1 ;  /* 0x000000010b0b7836 */ /* 0x000fc60000000000 */
[----:B------:R-:W1:Y:S01]  /*29b0*/  LDS.128 R4, [R4+0x120] ;  /* 0x0001200004047984 */ /* 0x000e620000000c00 */
[----:B------:R-:W-:Y:S02]  /*29c0*/  PRMT R0, RZ, 0x654, R0 ;  /* 0x00000654ff007816 */ /* 0x000fe40000000000 */
[C---:B------:R-:W-:Y:S01]  /*29d0*/  ISETP.NE.AND P1, PT, R11.reuse, 0x2, PT ;  /* 0x000000020b00780c */ /* 0x040fe20003f25270 */
[----:B------:R-:W-:Y:S01]  /*29e0*/  @!PT LDS RZ, [RZ] ;  /* 0x00000000fffff984 */ /* 0x000fe20000000800 */
[----:B------:R-:W-:Y:S01]  /*29f0*/  @!PT LDS RZ, [RZ] ;  /* 0x00000000fffff984 */ /* 0x000fe20000000800 */
[----:B------:R-:W-:Y:S01]  /*2a00*/  @!PT LDS RZ, [RZ] ;  /* 0x00000000fffff984 */ /* 0x000fe20000000800 */
[----:B------:R-:W-:Y:S01]  /*2a10*/  @!PT LDS RZ, [RZ] ;  /* 0x00000000fffff984 */ /* 0x000fe20000000800 */
[----:B------:R2:W-:Y:S06]  /*2a20*/  MEMBAR.ALL.CTA ;  /* 0x0000000000007992 */ /* 0x0005ec0000008000 */
[----:B--2---:R-:W2:Y:S01]  /*2a30*/  FENCE.VIEW.ASYNC.S ;  /* 0x00000000000073c6 */ /* 0x004ea20000000000 */
[----:B------:R-:W-:Y:S01]  /*2a40*/  SEL R11, R11, RZ, P1 ;  /* 0x000000ff0b0b7207 */ /* 0x000fe20000800000 */
[----:B--2---:R2:W-:Y:S01]  /*2a50*/  SYNCS.ARRIVE.TRANS64.RED.A1T0 RZ, [R0+URZ], RZ ;  /* 0x000000ff00ff79a7 */ /* 0x0045e200081004ff */
[----:B-1----:R-:W-:-:S02]  /*2a60*/  LOP3.LUT P3, RZ, R6, 0x1, RZ, 0xc0, !PT ;  /* 0x0000000106ff7812 */ /* 0x002fc4000786c0ff */
[----:B------:R-:W-:-:S04]  /*2a70*/  SEL R5, RZ, 0x1, P1 ;  /* 0x00000001ff057807 */ /* 0x000fc80000800000 */
[----:B------:R-:W-:Y:S02]  /*2a80*/  LOP3.LUT R10, R10, R5, RZ, 0x3c, !PT ;  /* 0x000000050a0a7212 */ /* 0x000fe400078e3cff */
[----:B--2---:R-:W-:-:S04]  /*2a90*/  SEL R0, RZ, 0x1, P0 ;  /* 0x00000001ff007807 */ /* 0x004fc80000000000 */
[----:B------:R-:W-:Y:S01]  /*2aa0*/  LOP3.LUT R9, R9, R0, RZ, 0x3c, !PT ;  /* 0x0000000009097212 */ /* 0x000fe200078e3cff */
[----:B------:R-:W-:Y:S06]  /*2ab0*/  @P3 BRA `(.L_x_47) ;  /* 0xfffffffc002c3947 */ /* 0x000fec000383ffff */
[----:B------:R-:W-:Y:S01]  /*2ac0*/  ULEA UR5, UR6, UR37, 0x3 ;  /* 0x0000002506057291 */ /* 0x000fe2000f8e18ff */
[----:B------:R-:W-:-:S08]  /*2ad0*/  SHF.L.U32 R3, R12, 0x1f, RZ ;  /* 0x0000001f0c037819 */ /* 0x000fd000000006ff */
[----:B------:R-:W1:Y:S02]  /*2ae0*/  SYNCS.PHASECHK.TRANS64 P0, [UR5+0xa0], R3 ;  /* 0x0000a003ff0075a7 */ /* 0x000e640008001005 */
[----:B-1----:R-:W-:Y:S05]  /*2af0*/  @P0 BRA `(.L_x_48) ;  /* 0x0000000000080947 */ /* 0x002fea0003800000 */
[----:B------:R-:W1:Y:S02]  /*2b00*/  SYNCS.PHASECHK.TRANS64.TRYWAIT P0, [UR5+0xa0], R3 ;  /* 0x0000a003ff0075a7 */ /* 0x000e640008001105 */
[----:B-1----:R-:W-:Y:S05]  /*2b10*/  @!P0 BRA `(.L_x_49) ;  /* 0x0000005000ac8947 */ /* 0x002fea0003800000 */
.L_x_48:
[----:B------:R-:W-:-:S04]  /*2b20*/  UIADD3 UR4, UPT, UPT, UR6, 0x1, URZ ;  /* 0x0000000106047890 */ /* 0x000fc8000fffe0ff */
[----:B------:R-:W-:-:S04]  /*2b30*/  UISETP.NE.AND UP0, UPT, UR4, 0x2, UPT ;  /* 0x000000020400788c */ /* 0x000fc8000bf05270 */
[----:B------:R-:W-:Y:S02]  /*2b40*/  USEL UR7, URZ, 0x1, UP0 ;  /* 0x00000001ff077887 */ /* 0x000fe40008000000 */
[----:B------:R-:W-:-:S04]  /*2b50*/  USEL UR4, UR4, URZ, UP0 ;  /* 0x000000ff04047287 */ /* 0x000fc80008000000 */
[----:B------:R-:W-:Y:S01]  /*2b60*/  ULEA UR4, UR4, UR37, 0x3 ;  /* 0x0000002504047291 */ /* 0x000fe2000f8e18ff */
[----:B-1----:R-:W-:-:S04]  /*2b70*/  LOP3.LUT R3, R12, UR7, RZ, 0x3c, !PT ;  /* 0x000000070c037c12 */ /* 0x002fc8000f8e3cff */
[----:B------:R-:W-:-:S04]  /*2b80*/  SHF.L.U32 R0, R3, 0x1f, RZ ;  /* 0x0000001f03007819 */ /* 0x000fc800000006ff */
[----:B------:R-:W1:Y:S02]  /*2b90*/  SYNCS.PHASECHK.TRANS64 P0, [UR4+0xa0], R0 ;  /* 0x0000a000ff0075a7 */ /* 0x000e640008001004 */
[----:B-1----:R-:W-:Y:S05]  /*2ba0*/  @P0 EXIT ;  /* 0x000000000000094d */ /* 0x002fea0003800000 */
[----:B------:R-:W-:Y:S02]  /*2bb0*/  SHF.L.U32 R3, R3, 0x1f, RZ ;  /* 0x0000001f03037819 */ /* 0x000fe400000006ff */
[----:B------:R-:W-:-:S07]  /*2bc0*/  MOV R0, UR4 ;  /* 0x0000000400007c02 */ /* 0x000fce0008000f00 */
.L_x_50:
[----:B-1----:R1:W2:Y:S02]  /*2bd0*/  SYNCS.PHASECHK.TRANS64.TRYWAIT P0, [R0+URZ+0xa0], R3 ;  /* 0x0000a003000075a7 */ /* 0x0022a400080011ff */
[----:B--2---:R-:W-:Y:S05]  /*2be0*/  @!P0 NANOSLEEP.SYNCS 0x989680 ;  /* 0x009896800000895d */ /* 0x004fea0003900000 */
[----:B------:R-:W2:Y:S02]  /*2bf0*/  @!P0 SYNCS.PHASECHK.TRANS64 P0, [R0+URZ+0xa0], R3 ;  /* 0x0000a003000085a7 */ /* 0x000ea400080010ff */
[----:B--2---:R-:W-:Y:S05]  /*2c00*/  @P0 EXIT ;  /* 0x000000000000094d */ /* 0x004fea0003800000 */
[----:B------:R-:W-:Y:S05]  /*2c10*/  BRA `(.L_x_50) ;  /* 0xfffffffc00ec7947 */ /* 0x000fea000383ffff */
.L_x_43:
[----:B------:R-:W-:-:S09]  /*2c20*/  UISETP.NE.AND UP1, UPT, UR8, URZ, UPT ;  /* 0x000000ff0800728c */ /* 0x000fd2000bf25270 */
[----:B------:R-:W-:Y:S05]  /*2c30*/  BRA.U UP1, `(.L_x_51) ;  /* 0x0000000d01c87547 */ /* 0x000fea000b800000 */
[----:B------:R-:W-:Y:S01]  /*2c40*/  UMOV UR4, 0x40 ;  /* 0x0000004000047882 */ /* 0x000fe20000000000 */
[----:B------:R-:W-:Y:S01]  /*2c50*/  NOP ;  /* 0x0000000000007918 */ /* 0x000fe20000000000 */
[----:B------:R-:W-:Y:S01]  /*2c60*/  ULEA UR4, UR37, UR4, 0x18 ;  /* 0x0000000425047291 */ /* 0x000fe2000f8ec0ff */
[----:B------:R-:W-:Y:S02]  /*2c70*/  UMOV UR5, 0x400 ;  /* 0x0000040000057882 */ /* 0x000fe40000000000 */
[----:B------:R-:W-:-:S06]  /*2c80*/  ULEA UR37, UR37, UR5, 0x18 ;  /* 0x0000000525257291 */ /* 0x000fcc000f8ec0ff */
[----:B------:R-:W1:Y:S02]  /*2c90*/  LDS.U8 R0, [UR4+0x1c] ;  /* 0x00001c04ff007984 */ /* 0x000e640008000000 */
[----:B-1----:R-:W-:-:S13]  /*2ca0*/  ISETP.NE.AND P0, PT, R0, RZ, PT ;  /* 0x000000ff0000720c */ /* 0x002fda0003f05270 */
[----:B------:R-:W-:Y:S05]  /*2cb0*/  @P0 BRA `(.L_x_52) ;  /* 0x0000000000580947 */ /* 0x000fea0003800000 */
[----:B------:R-:W-:-:S13]  /*2cc0*/  ELECT P0, URZ, PT ;  /* 0x0000000000ff782f */ /* 0x000fda0003800000 */
[----:B------:R-:W-:Y:S05]  /*2cd0*/  @!P0 BRA `(.L_x_53) ;  /* 0x0000000000608947 */ /* 0x000fea0003800000 */
[----:B------:R-:W-:Y:S01]  /*2ce0*/  UMOV UR5, 0x10 ;  /* 0x0000001000057882 */ /* 0x000fe20000000000 */
[----:B------:R-:W-:Y:S01]  /*2cf0*/  HFMA2 R0, -RZ, RZ, 0, 5.9604644775390625e-08 ;  /* 0x00000001ff007431 */ /* 0x000fe200000001ff */
[----:B------:R-:W-:-:S03]  /*2d00*/  MOV R2, 0xffff ;  /* 0x0000ffff00027802 */ /* 0x000fc60000000f00 */
[----:B------:R-:W-:Y:S04]  /*2d10*/  DEPBAR.LE SB1, 0x36 ;  /* 0x00009d800000791a */ /* 0x000fe80000000000 */
[----:B------:R-:W1:Y:S02]  /*2d20*/  UTCATOMSWS.FIND_AND_SET.ALIGN UP0, UR5, UR5 ;  /* 0x00000005000575e3 */ /* 0x000e640008000800 */
[----:B-1----:R-:W-:Y:S01]  /*2d30*/  MOV R3, UR5 ;  /* 0x0000000500037c02 */ /* 0x002fe20008000f00 */
[----:B------:R-:W-:Y:S06]  /*2d40*/  BRA.U UP0, `(.L_x_54) ;  /* 0x0000000100187547 */ /* 0x000fec000b800000 */
.L_x_55:
[----:B------:R-:W-:Y:S05]  /*2d50*/  NANOSLEEP 0x64 ;  /* 0x000000640000795d */ /* 0x000fea0003800000 */
[----:B------:R-:W-:-:S05]  /*2d60*/  UMOV UR5, 0x10 ;  /* 0x0000001000057882 */ /* 0x000fca0000000000 */
[----:B------:R-:W-:Y:S04]  /*2d70*/  DEPBAR.LE SB1, 0x36 ;  /* 0x00009d800000791a */ /* 0x000fe80000000000 */
[----:B------:R-:W1:Y:S02]  /*2d80*/  UTCATOMSWS.FIND_AND_SET.ALIGN UP0, UR5, UR5 ;  /* 0x00000005000575e3 */ /* 0x000e640008000800 */
[----:B-1----:R-:W-:Y:S01]  /*2d90*/  MOV R3, UR5 ;  /* 0x0000000500037c02 */ /* 0x002fe20008000f00 */
[----:B------:R-:W-:Y:S05]  /*2da0*/  BRA.U !UP0, `(.L_x_55) ;  /* 0xfffffffd08e87547 */ /* 0x000fea000b83ffff */
.L_x_54:
[-C--:B------:R-:W-:Y:S02]  /*2db0*/  SHF.L.U32 R2, R2, R3.reuse, RZ ;  /* 0x0000000302027219 */ /* 0x080fe400000006ff */
[----:B------:R-:W-:Y:S01]  /*2dc0*/  SHF.L.U32 R0, R0, R3, RZ ;  /* 0x0000000300007219 */ /* 0x000fe200000006ff */
[----:B------:R-:W-:Y:S02]  /*2dd0*/  IMAD.SHL.U32 R3, R3, 0x20, RZ ;  /* 0x0000002003037824 */ /* 0x000fe400078e00ff */
[----:B------:R1:W-:Y:S04]  /*2de0*/  ATOMS.OR RZ, [UR4+0x14], R2 ;  /* 0x00001402ffff798c */ /* 0x0003e8000b000004 */
[----:B------:R1:W-:Y:S04]  /*2df0*/  ATOMS.OR RZ, [UR4+0x18], R0 ;  /* 0x00001800ffff798c */ /* 0x0003e8000b000004 */
[----:B------:R1:W-:Y:S01]  /*2e00*/  STS [UR37+0x140], R3 ;  /* 0x00014003ff007988 */ /* 0x0003e20008000825 */
[----:B------:R-:W-:Y:S05]  /*2e10*/  BRA `(.L_x_53) ;  /* 0x0000000000107947 */ /* 0x000fea0003800000 */
.L_x_52:
[----:B------:R-:W-:Y:S02]  /*2e20*/  MOV R0, 0xffffffff ;  /* 0xffffffff00007802 */ /* 0x000fe40000000f00 */
[----:B------:R-:W-:-:S03]  /*2e30*/  MOV R2, 0x2e60 ;  /* 0x00002e6000027802 */ /* 0x000fc60000000f00 */
[----:B------:R1:W-:Y:S04]  /*2e40*/  STS [UR37+0x140], R0 ;  /* 0x00014000ff007988 */ /* 0x0003e80008000825 */
[----:B-1-3-5:R-:W-:Y:S05]  /*2e50*/  CALL.REL.NOINC `($__internal_1_$__cuda_sm10x_tcgen05_guardrail_trap_phase_invalid_during_alloc) ;  /* 0x0000005400287944 */ /* 0x02afea0003c00000 */
.L_x_53:
[----:B------:R-:W-:Y:S05]  /*2e60*/  WARPSYNC.ALL ;  /* 0x0000000000007948 */ /* 0x000fea0003800000 */
[----:B------:R-:W2:Y:S01]  /*2e70*/  S2UR UR9, SR_CgaCtaId ;  /* 0x00000000000979c3 */ /* 0x000ea20000008800 */
[----:B------:R-:W-:Y:S01]  /*2e80*/  UMOV UR4, 0x400 ;  /* 0x0000040000047882 */ /* 0x000fe20000000000 */
[----:B------:R-:W-:-:S06]  /*2e90*/  NOP ;  /* 0x0000000000007918 */ /* 0x000fcc0000000000 */
[----:B------:R-:W-:Y:S06]  /*2ea0*/  BAR.ARV 0x6, 0xa0 ;  /* 0x0182800000007b1d */ /* 0x000fec0000002000 */
[----:B------:R-:W4:Y:S01]  /*2eb0*/  LDCU UR5, c[0x0][0x38c] ;  /* 0x00007180ff0577ac */ /* 0x000f220008000800 */
[----:B------:R-:W-:Y:S01]  /*2ec0*/  IMAD.MOV.U32 R11, RZ, RZ, 0x1 ;  /* 0x00000001ff0b7424 */ /* 0x000fe200078e00ff */
[----:B------:R-:W-:Y:S01]  /*2ed0*/  CS2R R8, SRZ ;  /* 0x0000000000087805 */ /* 0x000fe2000001ff00 */
[----:B------:R-:W-:Y:S01]  /*2ee0*/  IMAD.MOV.U32 R10, RZ, RZ, RZ ;  /* 0x000000ffff0a7224 */ /* 0x000fe200078e00ff */
[----:B------:R-:W-:Y:S01]  /*2ef0*/  UMOV UR12, URZ ;  /* 0x000000ff000c7c82 */ /* 0x000fe20008000000 */
[----:B------:R-:W-:Y:S01]  /*2f00*/  UMOV UR11, URZ ;  /* 0x000000ff000b7c82 */ /* 0x000fe20008000000 */
[----:B------:R-:W-:Y:S01]  /*2f10*/  UMOV UR22, 0x0 ;  /* 0x0000000000167882 */ /* 0x000fe20000000000 */
[----:B------:R-:W-:Y:S01]  /*2f20*/  UMOV UR23, 0x4280010 ;  /* 0x0428001000177882 */ /* 0x000fe20000000000 */
[----:B------:R-:W-:Y:S01]  /*2f30*/  UMOV UR20, 0x0 ;  /* 0x0000000000147882 */ /* 0x000fe20000000000 */
[----:B------:R-:W-:Y:S01]  /*2f40*/  UMOV UR21, 0x4280010 ;  /* 0x0428001000157882 */ /* 0x000fe20000000000 */
[----:B--2---:R-:W-:Y:S01]  /*2f50*/  ULEA UR9, UR9, UR4, 0x18 ;  /* 0x0000000409097291 */ /* 0x004fe2000f8ec0ff */
[----:B------:R-:W2:Y:S03]  /*2f60*/  LDCU UR4, c[0x0][0x38c] ;  /* 0x00007180ff0477ac */ /* 0x000ea60008000800 */
[----:B------:R-:W-:-:S02]  /*2f70*/  UIADD3 UR10, UPT, UPT, UR9, 0x5300, URZ ;  /* 0x00005300090a7890 */ /* 0x000fc4000fffe0ff */
[----:B----4-:R-:W-:-:S03]  /*2f80*/  UISETP.GE.AND UP3, UPT, UR5, 0x1, UPT ;  /* 0x000000010500788c */ /* 0x010fc6000bf66270 */
[----:B-1----:R-:W1:Y:S01]  /*2f90*/  LDS R0, [UR9+0x140] ;  /* 0x00014009ff007984 */ /* 0x002e620008000800 */
[----:B------:R-:W-:Y:S01]  /*2fa0*/  USHF.R.U32.HI UR10, URZ, 0x4, UR10 ;  /* 0x00000004ff0a7899 */ /* 0x000fe2000801160a */
[----:B------:R-:W-:Y:S01]  /*2fb0*/  UMOV UR26, 0x0 ;  /* 0x00000000001a7882 */ /* 0x000fe20000000000 */
[----:B------:R-:W-:Y:S02]  /*2fc0*/  UMOV UR27, 0x4280010 ;  /* 0x04280010001b7882 */ /* 0x000fe40000000000 */
[----:B------:R-:W-:Y:S01]  /*2fd0*/  ULOP3.LUT UR10, UR10, 0x3fff, URZ, 0xc0, !UPT ;  /* 0x00003fff0a0a7892 */ /* 0x000fe2000f8ec0ff */
[----:B------:R-:W-:Y:S01]  /*2fe0*/  UMOV UR24, 0x0 ;  /* 0x0000000000187882 */ /* 0x000fe20000000000 */
[----:B------:R-:W-:Y:S02]  /*2ff0*/  UMOV UR25, 0x4280010 ;  /* 0x0428001000197882 */ /* 0x000fe40000000000 */
[----:B------:R-:W-:Y:S02]  /*3000*/  ULOP3.LUT UR10, UR10, 0x10000, URZ, 0xfc, !UPT ;  /* 0x000100000a0a7892 */ /* 0x000fe4000f8efcff */
[----:B--2---:R-:W-:-:S04]  /*3010*/  UIADD3 UR4, UPT, UPT, UR4, 0x7f, URZ ;  /* 0x0000007f04047890 */ /* 0x004fc8000fffe0ff */
[----:B------:R-:W-:-:S04]  /*3020*/  USHF.R.S32.HI UR8, URZ, 0x1f, UR4 ;  /* 0x0000001fff087899 */ /* 0x000fc80008011404 */
[----:B------:R-:W-:Y:S02]  /*3030*/  ULEA.HI UR8, UR8, UR4, URZ, 0x7 ;  /* 0x0000000408087291 */ /* 0x000fe4000f8f38ff */
[----:B------:R-:W-:Y:S02]  /*3040*/  UIADD3 UR4, UPT, UPT, UR9, 0x13300, URZ ;  /* 0x0001330009047890 */ /* 0x000fe4000fffe0ff */
[----:B------:R-:W-:Y:S02]  /*3050*/  USHF.R.S32.HI UR8, URZ, 0x7, UR8 ;  /* 0x00000007ff087899 */ /* 0x000fe40008011408 */
[----:B------:R-:W-:Y:S02]  /*3060*/  USHF.R.U32.HI UR4, URZ, 0x4, UR4 ;  /* 0x00000004ff047899 */ /* 0x000fe40008011604 */
[----:B------:R-:W-:Y:S02]  /*3070*/  UISETP.LT.AND UP0, UPT, UR8, 0x1, UPT ;  /* 0x000000010800788c */ /* 0x000fe4000bf01270 */
[----:B------:R-:W-:-:S02]  /*3080*/  ULOP3.LUT UR4, UR4, 0x3fff, URZ, 0xc0, !UPT ;  /* 0x00003fff04047892 */ /* 0x000fc4000f8ec0ff */
[----:B------:R-:W-:Y:S02]  /*3090*/  USEL UR16, UR8, 0x1, !UP0 ;  /* 0x0000000108107887 */ /* 0x000fe4000c000000 */
[----:B------:R-:W-:Y:S02]  /*30a0*/  ULOP3.LUT UR4, UR4, 0x10000, URZ, 0xfc, !UPT ;  /* 0x0001000004047892 */ /* 0x000fe4000f8efcff */
[----:B------:R-:W-:Y:S01]  /*30b0*/  UIADD3 UR16, UPT, UPT, -UR16, URZ, URZ ;  /* 0x000000ff10107290 */ /* 0x000fe2000fffe1ff */
[----:B-1----:R-:W-:-:S15]  /*30c0*/  R2UR UR13, R0 ;  /* 0x00000000000d72ca */ /* 0x002fde00000e0000 */
.L_x_62:
[----:B------:R-:W-:Y:S02]  /*30d0*/  LEA R0, R10, UR9, 0x3 ;  /* 0x000000090a007c11 */ /* 0x000fe4000f8e18ff */
[----:B------:R-:W-:Y:S02]  /*30e0*/  SHF.L.U32 R5, R9, 0x1f, RZ ;  /* 0x0000001f09057819 */ /* 0x000fe400000006ff */
[----:B------:R-:W-:Y:S01]  /*30f0*/  PLOP3.LUT P0, PT, PT, PT, UP3, 0x80, 0x8 ;  /* 0x000000000008781c */ /* 0x000fe20003f0f038 */
[----:B------:R-:W-:Y:S01]  /*3100*/  VIADD R3, R0, 0xa0 ;  /* 0x000000a000037836 */ /* 0x000fe20000000000 */
[----:B-1----:R-:W1:Y:S02]  /*3110*/  SYNCS.PHASECHK.TRANS64.TRYWAIT P1, [R0+URZ+0x90], R5 ;  /* 0x00009005000075a7 */ /* 0x002e6400080211ff */
[----:B-1--4-:R-:W-:Y:S09]  /*3120*/  @!P1 BRA `(.L_x_56) ;  /* 0x0000004c00409947 */ /* 0x012ff20003800000 */
.L_x_123:
[----:B------:R-:W-:Y:S01]  /*3130*/  LEA R4, R10, UR9, 0x4 ;  /* 0x000000090a047c11 */ /* 0x000fe2000f8e20ff */
[----:B------:R-:W-:Y:S01]  /*3140*/  @UP3 ULEA UR5, UR11, UR9, 0x3 ;  /* 0x000000090b053291 */ /* 0x000fe2000f8e18ff */
[----:B------:R-:W-:Y:S01]  /*3150*/  PLOP3.LUT P2, PT, PT, PT, PT, 0x80, 0x8 ;  /* 0x000000000008781c */ /* 0x000fe20003f4f070 */
[----:B------:R-:W-:Y:S01]  /*3160*/  ULEA UR14, UR12, UR9, 0x3 ;  /* 0x000000090c0e7291 */ /* 0x000fe2000f8e18ff */
[----:B------:R-:W-:Y:S01]  /*3170*/  PRMT R3, RZ, 0x654, R3 ;  /* 0x00000654ff037816 */ /* 0x000fe20000000003 */
[----:B------:R-:W-:Y:S01]  /*3180*/  ULEA.HI UR15, UR12, UR12, URZ, 0x1 ;  /* 0x0000000c0c0f7291 */ /* 0x000fe2000f8f08ff */
[----:B-1----:R-:W1:Y:S01]  /*3190*/  LDS.128 R4, [R4+0x120] ;  /* 0x0001200004047984 */ /* 0x002e620000000c00 */
[----:B------:R-:W-:Y:S02]  /*31a0*/  @P0 SHF.L.U32 R2, R8, 0x1f, RZ ;  /* 0x0000001f08020819 */ /* 0x000fe400000006ff */
[----:B------:R-:W-:Y:S01]  /*31b0*/  SHF.L.U32 R0, R11, 0x1f, RZ ;  /* 0x0000001f0b007819 */ /* 0x000fe200000006ff */
[----:B------:R-:W-:Y:S01]  /*31c0*/  @!PT LDS RZ, [RZ] ;  /* 0x00000000fffff984 */ /* 0x000fe20000000800 */
[----:B------:R-:W-:Y:S01]  /*31d0*/  @!PT LDS RZ, [RZ] ;  /* 0x00000000fffff984 */ /* 0x000fe20000000800 */
[----:B------:R-:W-:Y:S01]  /*31e0*/  @!PT LDS RZ, [RZ] ;  /* 0x00000000fffff984 */ /* 0x000fe20000000800 */
[----:B------:R-:W-:Y:S01]  /*31f0*/  @!PT LDS RZ, [RZ] ;  /* 0x00000000fffff984 */ /* 0x000fe20000000800 */
[----:B------:R2:W-:Y:S06]  /*3200*/  MEMBAR.ALL.CTA ;  /* 0x0000000000007992 */ /* 0x0005ec0000008000 */
[----:B--2---:R-:W2:Y:S02]  /*3210*/  FENCE.VIEW.ASYNC.S ;  /* 0x00000000000073c6 */ /* 0x004ea40000000000 */
[----:B--2---:R2:W-:Y:S01]  /*3220*/  SYNCS.ARRIVE.TRANS64.RED.A1T0 RZ, [R3+URZ], RZ ;  /* 0x000000ff03ff79a7 */ /* 0x0045e200081004ff */
[----:B------:R2:W4:Y:S01]  /*3230*/  @P0 SYNCS.PHASECHK.TRANS64.TRYWAIT P2, [UR5], R2 ;  /* 0x00000002ff0005a7 */ /* 0x0005220008041105 */
[----:B------:R-:W-:-:S02]  /*3240*/  ULOP3.LUT UR5, UR15, 0xffe, URZ, 0xc0, !UPT ;  /* 0x00000ffe0f057892 */ /* 0x000fc4000f8ec0ff */
[----:B------:R-:W-:Y:S01]  /*3250*/  USHF.R.U32.HI UR15, URZ, 0x1, UR15 ;  /* 0x00000001ff0f7899 */ /* 0x000fe2000801160f */
[----:B-1----:R-:W-:Y:S01]  /*3260*/  LOP3.LUT P1, RZ, R6, 0x1, RZ, 0xc0, !PT ;  /* 0x0000000106ff7812 */ /* 0x002fe2000782c0ff */
[----:B------:R-:W-:Y:S02]  /*3270*/  UIADD3 UR5, UPT, UPT, -UR5, UR12, URZ ;  /* 0x0000000c05057290 */ /* 0x000fe4000fffe1ff */
[----:B------:R-:W-:-:S04]  /*3280*/  UIMAD UR15, UR15, 0xa0, UR13 ;  /* 0x000000a00f0f78a4 */ /* 0x000fc8000f8e020d */
[----:B------:R-:W-:Y:S01]  /*3290*/  ULEA UR15, UR5, UR15, 0x14 ;  /* 0x0000000f050f7291 */ /* 0x000fe2000f8ea0ff */
[----:B------:R-:W1:Y:S02]  /*32a0*/  SYNCS.PHASECHK.TRANS64.TRYWAIT P0, [UR14+0xd0], R0 ;  /* 0x0000d000ff0075a7 */ /* 0x000e64000800110e */
[----:B-12-4-:R-:W-:Y:S09]  /*32b0*/  @!P0 BRA `(.L_x_57) ;  /* 0x0000004800f08947 */ /* 0x016ff20003800000 */
.L_x_125:
[----:B------:R-:W-:Y:S01]  /*32c0*/  IADD3 R10, PT, PT, R10, 0x1, RZ ;  /* 0x000000010a0a7810 */ /* 0x000fe20007ffe0ff */
[----:B------:R-:W-:Y:S06]  /*32d0*/  BRA.U !UP3, `(.L_x_58) ;  /* 0x000000010bc07547 */ /* 0x000fec000b800000 */
[----:B------:R-:W-:Y:S01]  /*32e0*/  UPLOP3.LUT UP4, UPT, UPT, UPT, UPT, 0x40, 0x4 ;  /* 0x000000000004789c */ /* 0x000fe20003f8e870 */
[----:B------:R-:W-:Y:S01]  /*32f0*/  UMOV UR18, UR16 ;  /* 0x0000001000127c82 */ /* 0x000fe20008000000 */
[----:B------:R-:W-:Y:S01]  /*3300*/  UMOV UR17, UR8 ;  /* 0x0000000800117c82 */ /* 0x000fe20008000000 */
[----:B------:R-:W-:-:S08]  /*3310*/  UMOV UR5, UR11 ;  /* 0x0000000b00057c82 */ /* 0x000fd00008000000 */
.L_x_61:
[----:B------:R-:W-:Y:S02]  /*3320*/  UIADD3 UR18, UPT, UPT, UR18, 0x1, URZ ;  /* 0x0000000112127890 */ /* 0x000fe4000fffe0ff */
[----:B--2---:R-:W-:Y:S02]  /*3330*/  ULEA UR7, UR5, UR9, 0x3 ;  /* 0x0000000905077291 */ /* 0x004fe4000f8e18ff */
[----:B------:R-:W-:Y:S01]  /*3340*/  UISETP.NE.AND UP0, UPT, UR18, URZ, UPT ;  /* 0x000000ff1200728c */ /* 0x000fe2000bf05270 */
[----:B----4-:R-:W-:Y:S10]  /*3350*/  @P2 BRA `(.L_x_59) ;  /* 0x00000000000c2947 */ /* 0x010ff40003800000 */
[----:B-1----:R-:W-:Y:S04]  /*3360*/  SHF.L.U32 R3, R8, 0x1f, RZ ;  /* 0x0000001f08037819 */ /* 0x002fe800000006ff */
[----:B------:R-:W1:Y:S02]  /*3370*/  SYNCS.PHASECHK.TRANS64.TRYWAIT P0, [UR7], R3 ;  /* 0x00000003ff0075a7 */ /* 0x000e640008001107 */
[----:B-1----:R-:W-:Y:S05]  /*3380*/  @!P0 BRA `(.L_x_60) ;  /* 0x0000004800d48947 */ /* 0x002fea0003800000 */
.L_x_59:
[----:B------:R-:W-:Y:S01]  /*3390*/  UISETP.NE.AND UP1, UPT, UR17, 0x1, UPT ;  /* 0x000000011100788c */ /* 0x000fe2000bf25270 */
[----:B------:R-:W-:Y:S01]  /*33a0*/  PLOP3.LUT P2, PT, PT, PT, PT, 0x80, 0x8 ;  /* 0x000000000008781c */ /* 0x000fe20003f4f070 */
[----:B------:R-:W-:Y:S02]  /*33b0*/  UIADD3 UR11, UPT, UPT, UR5, 0x1, URZ ;  /* 0x00000001050b7890 */ /* 0x000fe4000fffe0ff */
[----:B------:R-:W-:Y:S02]  /*33c0*/  UIMAD UR6, UR5, 0x500, UR4 ;  /* 0x00000500050678a4 */ /* 0x000fe4000f8e0204 */
[----:B------:R-:W-:Y:S01]  /*33d0*/  UISETP.NE.AND UP2, UPT, UR11, 0x7, UPT ;  /* 0x000000070b00788c */ /* 0x000fe2000bf45270 */
[----:B------:R-:W-:Y:S01]  /*33e0*/  PLOP3.LUT P0, PT, PT, PT, UP1, 0x80, 0x8 ;  /* 0x000000000008781c */ /* 0x000fe20003f0f018 */
[----:B------:R-:W-:Y:S02]  /*33f0*/  UIADD3 UR40, UPT, UPT, UR6, 0x2, URZ ;  /* 0x0000000206287890 */ /* 0x000fe4000fffe0ff */
[----:B------:R-:W-:Y:S02]  /*3400*/  USEL UR28, URZ, 0x1, UP2 ;  /* 0x00000001ff1c7887 */ /* 0x000fe40009000000 */
[----:B------:R-:W-:Y:S02]  /*3410*/  USEL UR11, UR11, URZ, UP2 ;  /* 0x000000ff0b0b7287 */ /* 0x000fe40009000000 */
[----:B------:R-:W-:Y:S02]  /*3420*/  UIADD3 UR36, UPT, UPT, UR6, 0x4, URZ ;  /* 0x0000000406247890 */ /* 0x000fe4000fffe0ff */
[----:B------:R-:W-:Y:S01]  /*3430*/  @UP1 ULEA UR19, UR11, UR9, 0x3 ;  /* 0x000000090b131291 */ /* 0x000fe2000f8e18ff */
[----:B------:R-:W-:Y:S01]  /*3440*/  LOP3.LUT R8, R8, UR28, RZ, 0x3c, !PT ;  /* 0x0000001c08087c12 */ /* 0x000fe2000f8e3cff */
[----:B------:R-:W-:Y:S02]  /*3450*/  ULEA UR28, UR5, UR10, 0x9 ;  /* 0x0000000a051c7291 */ /* 0x000fe4000f8e48ff */
[----:B------:R-:W-:Y:S01]  /*3460*/  UIADD3 UR32, UPT, UPT, UR6, 0x6, URZ ;  /* 0x0000000606207890 */ /* 0x000fe2000fffe0ff */
[----:B-1----:R-:W-:Y:S01]  /*3470*/  @P0 SHF.L.U32 R0, R8, 0x1f, RZ ;  /* 0x0000001f08000819 */ /* 0x002fe200000006ff */
[----:B------:R-:W-:Y:S02]  /*3480*/  UIADD3 UR38, UPT, UPT, UR28, 0x2, URZ ;  /* 0x000000021c267890 */ /* 0x000fe4000fffe0ff */
[----:B------:R-:W-:Y:S01]  /*3490*/  UIADD3 UR34, UPT, UPT, UR28, 0x4, URZ ;  /* 0x000000041c227890 */ /* 0x000fe2000fffe0ff */
[----:B------:R2:W4:Y:S01]  /*34a0*/  @P0 SYNCS.PHASECHK.TRANS64.TRYWAIT P2, [UR19], R0 ;  /* 0x00000000ff0005a7 */ /* 0x0005220008041113 */
[----:B------:R-:W-:Y:S02]  /*34b0*/  UIADD3 UR30, UPT, UPT, UR28, 0x6, URZ ;  /* 0x000000061c1e7890 */ /* 0x000fe4000fffe0ff */
[----:B------:R-:W-:Y:S02]  /*34c0*/  UIADD3 UR19, UPT, UPT, UR7, 0x38, URZ ;  /* 0x0000003807137890 */ /* 0x000fe4000fffe0ff */
[----:B------:R-:W-:Y:S01]  /*34d0*/  UIADD3 UR17, UPT, UPT, UR17, -0x1, URZ ;  /* 0xffffffff11117890 */ /* 0x000fe2000fffe0ff */
[----:B------:R-:W-:Y:S01]  /*34e0*/  UMOV UR7, 0x40004040 ;  /* 0x4000404000077882 */ /* 0x000fe20000000000 */
[----:B------:R-:W-:Y:S01]  /*34f0*/  UMOV UR29, 0x40004040 ;  /* 0x40004040001d7882 */ /* 0x000fe20000000000 */
[----:B------:R-:W-:Y:S01]  /*3500*/  UMOV UR41, 0x40004040 ;  /* 0x4000404000297882 */ /* 0x000fe20000000000 */
[----:B------:R2:W-:Y:S01]  /*3510*/  UTCQMMA gdesc[UR28], gdesc[UR6], tmem[UR15], tmem[UR22], idesc[UR23], UP4 ;  /* 0x00ff16061c0075ea */ /* 0x0005e2000a00030f */
[----:B------:R-:W-:Y:S01]  /*3520*/  UPLOP3.LUT UP4, UPT, UPT, UPT, UPT, 0x80, 0x8 ;  /* 0x000000000008789c */ /* 0x000fe20003f8f070 */
[----:B------:R-:W-:Y:S01]  /*3530*/  UMOV UR39, 0x40004040 ;  /* 0x4000404000277882 */ /* 0x000fe20000000000 */
[----:B------:R-:W-:Y:S01]  /*3540*/  UMOV UR37, 0x40004040 ;  /* 0x4000404000257882 */ /* 0x000fe20000000000 */
[----:B------:R2:W-:Y:S01]  /*3550*/  UTCQMMA gdesc[UR38], gdesc[UR40], tmem[UR15], tmem[UR20], idesc[UR21], UPT ;  /* 0x00ff1428260075ea */ /* 0x0005e2000b80030f */
[----:B------:R-:W-:Y:S01]  /*3560*/  UMOV UR35, 0x40004040 ;  /* 0x4000404000237882 */ /* 0x000fe20000000000 */
[----:B------:R-:W-:Y:S01]  /*3570*/  UMOV UR33, 0x40004040 ;  /* 0x4000404000217882 */ /* 0x000fe20000000000 */
[----:B------:R-:W-:Y:S01]  /*3580*/  UMOV UR31, 0x40004040 ;  /* 0x40004040001f7882 */ /* 0x000fe20000000000 */
[----:B------:R2:W-:Y:S01]  /*3590*/  UTCQMMA gdesc[UR34], gdesc[UR36], tmem[UR15], tmem[UR26], idesc[UR27], UPT ;  /* 0x00ff1a24220075ea */ /* 0x0005e2000b80030f */
[----:B------:R2:W-:Y:S01]  /*35a0*/  UTCQMMA gdesc[UR30], gdesc[UR32], tmem[UR15], tmem[UR24], idesc[UR25], UPT ;  /* 0x00ff18201e0075ea */ /* 0x0005e2000b80030f */
[----:B------:R2:W-:Y:S01]  /*35b0*/  UTCBAR [UR19], URZ ;  /* 0x000000ff130073e9 */ /* 0x0005e200080000ff */
[----:B------:R-:W-:Y:S01]  /*35c0*/  UMOV UR5, UR11 ;  /* 0x0000000b00057c82 */ /* 0x000fe20008000000 */
[----:B------:R-:W-:Y:S05]  /*35d0*/  BRA.U UP0, `(.L_x_61) ;  /* 0xfffffffd00507547 */ /* 0x000fea000b83ffff */
.L_x_58:
[----:B------:R-:W-:Y:S01]  /*35e0*/  UIADD3 UR12, UPT, UPT, UR12, 0x1, URZ ;  /* 0x000000010c0c7890 */ /* 0x000fe2000fffe0ff */
[C---:B------:R-:W-:Y:S01]  /*35f0*/  ISETP.NE.AND P0, PT, R10.reuse, 0x2, PT ;  /* 0x000000020a00780c */ /* 0x040fe20003f05270 */
[----:B------:R-:W-:Y:S02]  /*3600*/  UIADD3 UR14, UPT, UPT, UR14, 0xb0, URZ ;  /* 0x000000b00e0e7890 */ /* 0x000fe4000fffe0ff */
[----:B------:R-:W-:Y:S01]  /*3610*/  UISETP.NE.AND UP0, UPT, UR12, 0x4, UPT ;  /* 0x000000040c00788c */ /* 0x000fe2000bf05270 */
[----:B-12---:R-:W-:Y:S02]  /*3620*/  SEL R0, RZ, 0x1, P0 ;  /* 0x00000001ff007807 */ /* 0x006fe40000000000 */
[----:B------:R-:W-:Y:S01]  /*3630*/  SEL R10, R10, RZ, P0 ;  /* 0x000000ff0a0a7207 */ /* 0x000fe20000000000 */
[----:B------:R-:W-:Y:S01]  /*3640*/  USEL UR5, URZ, 0x1, UP0 ;  /* 0x00000001ff057887 */ /* 0x000fe20008000000 */
[----:B------:R-:W-:Y:S01]  /*3650*/  LOP3.LUT R9, R9, R0, RZ, 0x3c, !PT ;  /* 0x0000000009097212 */ /* 0x000fe200078e3cff */
[----:B------:R-:W-:Y:S01]  /*3660*/  USEL UR12, UR12, URZ, UP0 ;  /* 0x000000ff0c0c7287 */ /* 0x000fe20008000000 */
[----:B------:R1:W-:Y:S03]  /*3670*/  UTCBAR [UR14], URZ ;  /* 0x000000ff0e0073e9 */ /* 0x0003e600080000ff */
[----:B------:R-:W-:Y:S01]  /*3680*/  LOP3.LUT R11, R11, UR5, RZ, 0x3c, !PT ;  /* 0x000000050b0b7c12 */ /* 0x000fe2000f8e3cff */
[----:B------:R-:W-:Y:S07]  /*3690*/  @P1 BRA `(.L_x_62) ;  /* 0xfffffff8008c1947 */ /* 0x000fee000383ffff */
[----:B------:R-:W2:Y:S01]  /*36a0*/  S2UR UR4, SR_CgaCtaId ;  /* 0x00000000000479c3 */ /* 0x000ea20000008800 */
[----:B------:R-:W-:Y:S01]  /*36b0*/  ELECT P0, URZ, PT ;  /* 0x0000000000ff782f */ /* 0x000fe20003800000 */
[----:B------:R-:W-:Y:S01]  /*36c0*/  IMAD.MOV.U32 R0, RZ, RZ, 0x1 ;  /* 0x00000001ff007424 */ /* 0x000fe200078e00ff */
[----:B------:R-:W-:Y:S01]  /*36d0*/  UIADD3 UR9, UPT, UPT, UR9, 0xd0, URZ ;  /* 0x000000d009097890 */ /* 0x000fe2000fffe0ff */
[----:B------:R-:W-:Y:S01]  /*36e0*/  SHF.L.U32 R3, R11, 0x1f, RZ ;  /* 0x0000001f0b037819 */ /* 0x000fe200000006ff */
[----:B------:R-:W-:-:S03]  /*36f0*/  UMOV UR5, 0x40 ;  /* 0x0000004000057882 */ /* 0x000fc60000000000 */
[----:B------:R-:W-:Y:S01]  /*3700*/  UVIRTCOUNT.DEALLOC.SMPOOL 0x80 ;  /* 0x000000800000784c */ /* 0x000fe20000000000 */
[----:B--2---:R-:W-:Y:S02]  /*3710*/  ULEA UR4, UR4, UR5, 0x18 ;  /* 0x0000000504047291 */ /* 0x004fe4000f8ec0ff */
[----:B------:R-:W-:-:S07]  /*3720*/  ULEA UR5, UR12, UR9, 0x3 ;  /* 0x000000090c057291 */ /* 0x000fce000f8e18ff */
[----:B------:R2:W-:Y:S02]  /*3730*/  @P0 STS.U8 [UR4+0x1c], R0 ;  /* 0x00001c00ff000988 */ /* 0x0005e40008000004 */
[----:B------:R-:W3:Y:S02]  /*3740*/  SYNCS.PHASECHK.TRANS64.TRYWAIT P0, [UR5], R3 ;  /* 0x00000003ff0075a7 */ /* 0x000ee40008001105 */
[----:B--23--:R-:W-:Y:S05]  /*3750*/  @!P0 BRA `(.L_x_63) ;  /* 0x0000004400f88947 */ /* 0x00cfea0003800000 */
.L_x_128:
[----:B------:R-:W-:-:S04]  /*3760*/  UIADD3 UR6, UPT, UPT, UR12, 0x1, URZ ;  /* 0x000000010c067890 */ /* 0x000fc8000fffe0ff */
[----:B------:R-:W-:-:S04]  /*3770*/  UISETP.NE.AND UP0, UPT, UR6, 0x4, UPT ;  /* 0x000000040600788c */ /* 0x000fc8000bf05270 */
[----:B------:R-:W-:Y:S02]  /*3780*/  USEL UR7, URZ, 0x1, UP0 ;  /* 0x00000001ff077887 */ /* 0x000fe40008000000 */
[----:B------:R-:W-:-:S04]  /*3790*/  USEL UR6, UR6, URZ, UP0 ;  /* 0x000000ff06067287 */ /* 0x000fc80008000000 */
[----:B------:R-:W-:Y:S01]  /*37a0*/  ULEA UR5, UR6, UR9, 0x3 ;  /* 0x0000000906057291 */ /* 0x000fe2000f8e18ff */
[----:B------:R-:W-:-:S04]  /*37b0*/  LOP3.LUT R2, R11, UR7, RZ, 0x3c, !PT ;  /* 0x000000070b027c12 */ /* 0x000fc8000f8e3cff */
[----:B--2---:R-:W-:-:S04]  /*37c0*/  SHF.L.U32 R3, R2, 0x1f, RZ ;  /* 0x0000001f02037819 */ /* 0x004fc800000006ff */
[----:B------:R-:W2:Y:S02]  /*37d0*/  SYNCS.PHASECHK.TRANS64.TRYWAIT P0, [UR5], R3 ;  /* 0x00000003ff0075a7 */ /* 0x000ea40008001105 */
[----:B--2---:R-:W-:Y:S05]  /*37e0*/  @!P0 BRA `(.L_x_64) ;  /* 0x0000004400ec8947 */ /* 0x004fea0003800000 */
.L_x_130:
        /* <DEDUP_REMOVED lines=9> */
.L_x_132:
[----:B------:R-:W-:-:S04]  /*3880*/  UIADD3 UR6, UPT, UPT, UR6, 0x1, URZ ;  /* 0x0000000106067890 */ /* 0x000fc8000fffe0ff */
[----:B------:R-:W-:-:S04]  /*3890*/  UISETP.NE.AND UP0, UPT, UR6, 0x4, UPT ;  /* 0x000000040600788c */ /* 0x000fc8000bf05270 */
[----:B------:R-:W-:Y:S02]  /*38a0*/  USEL UR5, URZ, 0x1, UP0 ;  /* 0x00000001ff057887 */ /* 0x000fe40008000000 */
[----:B------:R-:W-:-:S04]  /*38b0*/  USEL UR6, UR6, URZ, UP0 ;  /* 0x000000ff06067287 */ /* 0x000fc80008000000 */
[----:B------:R-:W-:Y:S01]  /*38c0*/  ULEA UR6, UR6, UR9, 0x3 ;  /* 0x0000000906067291 */ /* 0x000fe2000f8e18ff */
[----:B--2---:R-:W-:-:S04]  /*38d0*/  LOP3.LUT R3, R2, UR5, RZ, 0x3c, !PT ;  /* 0x0000000502037c12 */ /* 0x004fc8000f8e3cff */
[----:B------:R-:W-:-:S04]  /*38e0*/  SHF.L.U32 R3, R3, 0x1f, RZ ;  /* 0x0000001f03037819 */ /* 0x000fc800000006ff */
[----:B------:R-:W2:Y:S02]  /*38f0*/  SYNCS.PHASECHK.TRANS64.TRYWAIT P0, [UR6], R3 ;  /* 0x00000003ff0075a7 */ /* 0x000ea40008001106 */
[----:B--2---:R-:W-:Y:S05]  /*3900*/  @!P0 BRA `(.L_x_66) ;  /* 0x0000004400d48947 */ /* 0x004fea0003800000 */
.L_x_134:
[----:B------:R-:W-:Y:S01]  /*3910*/  NOP ;  /* 0x0000000000007918 */ /* 0x000fe20000000000 */
[----:B--2---:R-:W2:Y:S01]  /*3920*/  LDS R0, [UR4+0x14] ;  /* 0x00001404ff007984 */ /* 0x004ea20008000800 */
[----:B------:R-:W-:Y:S01]  /*3930*/  ULOP3.LUT UR6, UR13, 0xffff, URZ, 0xc0, !UPT ;  /* 0x0000ffff0d067892 */ /* 0x000fe2000f8ec0ff */
[----:B------:R-:W-:Y:S01]  /*3940*/  UMOV UR8, 0xffff ;  /* 0x0000ffff00087882 */ /* 0x000fe20000000000 */
[----:B------:R-:W-:Y:S02]  /*3950*/  UMOV UR5, 0x1 ;  /* 0x0000000100057882 */ /* 0x000fe40000000000 */
[----:B------:R-:W-:-:S04]  /*3960*/  USHF.R.U32.HI UR6, URZ, 0x5, UR6 ;  /* 0x00000005ff067899 */ /* 0x000fc80008011606 */
[----:B------:R-:W-:Y:S02]  /*3970*/  USHF.L.U32 UR8, UR8, UR6, URZ ;  /* 0x0000000608087299 */ /* 0x000fe400080006ff */
[----:B------:R-:W-:-:S04]  /*3980*/  USHF.L.U32 UR5, UR5, UR6, URZ ;  /* 0x0000000605057299 */ /* 0x000fc800080006ff */
[----:B--2---:R-:W-:-:S04]  /*3990*/  LOP3.LUT R0, R0, UR8, RZ, 0xc0, !PT ;  /* 0x0000000800007c12 */ /* 0x004fc8000f8ec0ff */
[----:B------:R-:W-:-:S13]  /*39a0*/  ISETP.NE.AND P0, PT, R0, UR8, PT ;  /* 0x0000000800007c0c */ /* 0x000fda000bf05270 */
[----:B------:R-:W-:Y:S05]  /*39b0*/  @P0 BRA `(.L_x_67) ;  /* 0x0000000000580947 */ /* 0x000fea0003800000 */
[----:B------:R-:W2:Y:S02]  /*39c0*/  LDS R0, [UR4+0x18] ;  /* 0x00001804ff007984 */ /* 0x000ea40008000800 */
[----:B--2---:R-:W-:-:S04]  /*39d0*/  LOP3.LUT R0, R0, UR5, RZ, 0xc0, !PT ;  /* 0x0000000500007c12 */ /* 0x004fc8000f8ec0ff */
[----:B------:R-:W-:-:S13]  /*39e0*/  ISETP.NE.AND P0, PT, R0, UR5, PT ;  /* 0x0000000500007c0c */ /* 0x000fda000bf05270 */
[----:B------:R-:W-:Y:S05]  /*39f0*/  @P0 BRA `(.L_x_68) ;  /* 0x00000000003c0947 */ /* 0x000fea0003800000 */
[----:B------:R-:W2:Y:S01]  /*3a00*/  S2R R2, SR_LANEID ;  /* 0x0000000000027919 */ /* 0x000ea20000000000 */
[----:B------:R-:W-:Y:S01]  /*3a10*/  ULOP3.LUT UR8, URZ, UR8, URZ, 0x33, !UPT ;  /* 0x00000008ff087292 */ /* 0x000fe2000f8e33ff */
[----:B------:R-:W-:Y:S01]  /*3a20*/  LOP3.LUT R4, RZ, UR5, RZ, 0x33, !PT ;  /* 0x00000005ff047c12 */ /* 0x000fe2000f8e33ff */
[----:B------:R-:W-:Y:S02]  /*3a30*/  VOTEU.ANY UR7, UPT, PT ;  /* 0x0000000000077886 */ /* 0x000fe400038e0100 */
[----:B------:R-:W-:Y:S01]  /*3a40*/  UFLO.U32 UR7, UR7 ;  /* 0x00000007000772bd */ /* 0x000fe200080e0000 */
[----:B------:R-:W3:Y:S01]  /*3a50*/  REDUX UR5, R4 ;  /* 0x00000000040573c4 */ /* 0x000ee20000000000 */
[----:B------:R-:W-:-:S06]  /*3a60*/  IMAD.U32 R0, RZ, RZ, UR8 ;  /* 0x00000008ff007e24 */ /* 0x000fcc000f8e00ff */
[----:B------:R1:W-:Y:S01]  /*3a70*/  UTCATOMSWS.AND URZ, UR8 ;  /* 0x0000000800ff79e3 */ /* 0x0003e20008000000 */
[----:B------:R-:W4:Y:S01]  /*3a80*/  REDUX UR6, R0 ;  /* 0x00000000000673c4 */ /* 0x000f220000000000 */
[----:B--2---:R-:W-:Y:S01]  /*3a90*/  ISETP.EQ.U32.AND P0, PT, R2, UR7, PT ;  /* 0x0000000702007c0c */ /* 0x004fe2000bf02070 */
[----:B---3--:R-:W-:Y:S01]  /*3aa0*/  IMAD.U32 R2, RZ, RZ, UR5 ;  /* 0x00000005ff027e24 */ /* 0x008fe2000f8e00ff */
[----:B----4-:R-:W-:-:S11]  /*3ab0*/  MOV R3, UR6 ;  /* 0x0000000600037c02 */ /* 0x010fd60008000f00 */
[----:B------:R1:W-:Y:S04]  /*3ac0*/  @P0 ATOMS.AND RZ, [UR4+0x14], R3 ;  /* 0x00001403ffff098c */ /* 0x0003e8000a800004 */
[----:B------:R1:W-:Y:S01]  /*3ad0*/  @P0 ATOMS.AND RZ, [UR4+0x18], R2 ;  /* 0x00001802ffff098c */ /* 0x0003e2000a800004 */
[----:B------:R-:W-:Y:S05]  /*3ae0*/  BRA `(.L_x_69) ;  /* 0x0000000000147947 */ /* 0x000fea0003800000 */
.L_x_68:
[----:B------:R-:W-:Y:S02]  /*3af0*/  MOV R2, 0x3b10 ;  /* 0x00003b1000027802 */ /* 0x000fe40000000f00 */
[----:B-1--45:R-:W-:Y:S05]  /*3b00*/  CALL.REL.NOINC `($__internal_0_$__cuda_sm10x_tcgen05_guardrail_trap_col_being_dealloced_not_returned_by_alloc) ;  /* 0x0000004400f07944 */ /* 0x032fea0003c00000 */
[----:B------:R-:W-:Y:S05]  /*3b10*/  BRA `(.L_x_69) ;  /* 0x0000000000087947 */ /* 0x000fea0003800000 */
.L_x_67:
[----:B------:R-:W-:Y:S02]  /*3b20*/  MOV R2, 0x3b40 ;  /* 0x00003b4000027802 */ /* 0x000fe40000000f00 */
[----:B-1--45:R-:W-:Y:S05]  /*3b30*/  CALL.REL.NOINC `($__internal_2_$__cuda_sm10x_tcgen05_guardrail_trap_unallocated_columns_being_dealloced) ;  /* 0x0000004400fc7944 */ /* 0x032fea0003c00000 */
.L_x_69:
[----:B------:R-:W-:Y:S01]  /*3b40*/  NOP ;  /* 0x0000000000007918 */ /* 0x000fe20000000000 */
[----:B-1----:R-:W-:Y:S05]  /*3b50*/  EXIT ;  /* 0x000000000000794d */ /* 0x002fea0003800000 */
.L_x_51:
[----:B------:R-:W-:-:S09]  /*3b60*/  UISETP.NE.OR UP2, UPT, UR8, 0x3, !UP2 ;  /* 0x000000030800788c */ /* 0x000fd2000d745670 */
[----:B------:R-:W-:Y:S05]  /*3b70*/  BRA.U UP2, `(.L_x_70) ;  /* 0x0000000d02347547 */ /* 0x000fea000b800000 */
[----:B------:R-:W1:Y:S01]  /*3b80*/  LDC R0, c[0x0][0xb30] ;  /* 0x0002cc00ff007b82 */ /* 0x000e620000000800 */
[----:B------:R-:W2:Y:S01]  /*3b90*/  LDCU.64 UR8, c[0x0][0x888] ;  /* 0x00011100ff0877ac */ /* 0x000ea20008000a00 */
[----:B------:R-:W-:Y:S01]  /*3ba0*/  IMAD.MOV.U32 R30, RZ, RZ, 0x1 ;  /* 0x00000001ff1e7424 */ /* 0x000fe200078e00ff */
[----:B------:R-:W-:Y:S01]  /*3bb0*/  CS2R R28, SRZ ;  /* 0x00000000001c7805 */ /* 0x000fe2000001ff00 */
[----:B------:R-:W-:Y:S01]  /*3bc0*/  IMAD.MOV.U32 R25, RZ, RZ, 0x2800 ;  /* 0x00002800ff197424 */ /* 0x000fe200078e00ff */
[----:B------:R-:W4:Y:S03]  /*3bd0*/  LDCU.64 UR4, c[0x0][0x890] ;  /* 0x00011200ff0477ac */ /* 0x000f260008000a00 */
[----:B------:R-:W3:Y:S01]  /*3be0*/  LDC R19, c[0x0][0x370] ;  /* 0x0000dc00ff137b82 */ /* 0x000ee20000000800 */
[----:B------:R-:W-:Y:S01]  /*3bf0*/  UMOV UR7, 0x400 ;  /* 0x0000040000077882 */ /* 0x000fe20000000000 */
[----:B------:R-:W-:-:S02]  /*3c00*/  UPLOP3.LUT UP1, UPT, UPT, UPT, UPT, 0x40, 0x4 ;  /* 0x000000000004789c */ /* 0x000fc40003f2e870 */
[----:B------:R-:W-:-:S04]  /*3c10*/  ULEA UR7, UR37, UR7, 0x18 ;  /* 0x0000000725077291 */ /* 0x000fc8000f8ec0ff */
[----:B------:R-:W3:Y:S01]  /*3c20*/  LDC R2, c[0x0][0xb0c] ;  /* 0x0002c300ff027b82 */ /* 0x000ee20000000800 */
[----:B--2---:R-:W-:Y:S02]  /*3c30*/  UISETP.NE.U32.AND UP5, UPT, UR8, URZ, UPT ;  /* 0x000000ff0800728c */ /* 0x004fe4000bfa5070 */
[----:B------:R-:W-:Y:S02]  /*3c40*/  UIADD3 UR8, UPT, UPT, UR7, 0x70, URZ ;  /* 0x0000007007087890 */ /* 0x000fe4000fffe0ff */
[----:B----4-:R-:W-:-:S03]  /*3c50*/  UISETP.NE.U32.AND UP6, UPT, UR4, URZ, UPT ;  /* 0x000000ff0400728c */ /* 0x010fc6000bfc5070 */
[----:B------:R-:W2:Y:S01]  /*3c60*/  LDC R18, c[0x0][0xb20] ;  /* 0x0002c800ff127b82 */ /* 0x000ea20000000800 */
[----:B-1----:R-:W-:Y:S01]  /*3c70*/  ISETP.NE.AND P1, PT, R0, 0x1, PT ;  /* 0x000000010000780c */ /* 0x002fe20003f25270 */
[----:B------:R-:W-:Y:S02]  /*3c80*/  UISETP.NE.AND.EX UP5, UPT, UR9, URZ, UPT, UP5 ;  /* 0x000000ff0900728c */ /* 0x000fe4000bfa5350 */
[----:B------:R-:W-:Y:S02]  /*3c90*/  UPRMT UR37, UR37, 0x654, UR8 ;  /* 0x0000065425257896 */ /* 0x000fe40008000008 */
[----:B------:R-:W-:Y:S02]  /*3ca0*/  UISETP.NE.AND.EX UP6, UPT, UR5, URZ, UPT, UP6 ;  /* 0x000000ff0500728c */ /* 0x000fe4000bfc5360 */
[----:B------:R-:W1:Y:S08]  /*3cb0*/  LDC.64 R32, c[0x0][0x348] ;  /* 0x0000d200ff207b82 */ /* 0x000e700000000a00 */
[----:B------:R-:W4:Y:S08]  /*3cc0*/  LDC.64 R16, c[0x0][0xb10] ;  /* 0x0002c400ff107b82 */ /* 0x000f300000000a00 */
[----:B------:R-:W1:Y:S08]  /*3cd0*/  LDC.64 R6, c[0x0][0xb18] ;  /* 0x0002c600ff067b82 */ /* 0x000e700000000a00 */
[----:B------:R-:W1:Y:S08]  /*3ce0*/  LDC.64 R4, c[0x0][0xb28] ;  /* 0x0002ca00ff047b82 */ /* 0x000e700000000a00 */
[----:B--23--:R-:W1:Y:S02]  /*3cf0*/  LDC R24, c[0x0][0x374] ;  /* 0x0000dd00ff187b82 */ /* 0x00ce640000000800 */
.L_x_78:
[C---:B------:R-:W-:Y:S02]  /*3d00*/  LEA R0, R29.reuse, UR7, 0x3 ;  /* 0x000000071d007c11 */ /* 0x040fe4000f8e18ff */
[----:B------:R-:W-:Y:S02]  /*3d10*/  SHF.L.U32 R3, R28, 0x1f, RZ ;  /* 0x0000001f1c037819 */ /* 0x000fe400000006ff */
[----:B------:R-:W-:Y:S02]  /*3d20*/  LEA R20, R29, UR7, 0x4 ;  /* 0x000000071d147c11 */ /* 0x000fe4000f8e20ff */
[----:B--2---:R-:W2:Y:S02]  /*3d30*/  SYNCS.PHASECHK.TRANS64.TRYWAIT P0, [R0+URZ+0x90], R3 ;  /* 0x00009003000075a7 */ /* 0x004ea400080011ff */
[----:B--2---:R-:W-:Y:S05]  /*3d40*/  @!P0 BRA `(.L_x_71) ;  /* 0x0000004000dc8947 */ /* 0x004fea0003800000 */
.L_x_135:
[----:B------:R-:W-:Y:S01]  /*3d50*/  ISETP.GE.AND P0, PT, R92, 0x1, PT ;  /* 0x000000015c00780c */ /* 0x000fe20003f06270 */
[----:B------:R-:W3:Y:S01]  /*3d60*/  LDS.128 R20, [R20+0x120] ;  /* 0x0001200014147984 */ /* 0x000ee20000000c00 */
[----:B------:R-:W-:Y:S01]  /*3d70*/  ISETP.NE.U32.AND P4, PT, RZ, UR4, PT ;  /* 0x00000004ff007c0c */ /* 0x000fe2000bf85070 */
[----:B--2---:R-:W-:Y:S01]  /*3d80*/  VIADD R0, R0, 0xa0 ;  /* 0x000000a000007836 */ /* 0x004fe20000000000 */
[----:B------:R-:W-:Y:S02]  /*3d90*/  SHF.L.U32 R26, R30, 0x1f, RZ ;  /* 0x0000001f1e1a7819 */ /* 0x000fe400000006ff */
[----:B------:R-:W-:Y:S02]  /*3da0*/  ISETP.NE.AND.EX P4, PT, RZ, UR5, PT, P4 ;  /* 0x00000005ff007c0c */ /* 0x000fe4000bf85340 */
[----:B------:R-:W-:Y:S01]  /*3db0*/  PRMT R0, RZ, 0x654, R0 ;  /* 0x00000654ff007816 */ /* 0x000fe20000000000 */
[----:B------:R-:W-:Y:S01]  /*3dc0*/  @!PT LDS RZ, [RZ] ;  /* 0x00000000fffff984 */ /* 0x000fe20000000800 */
[----:B------:R-:W-:Y:S01]  /*3dd0*/  @!PT LDS RZ, [RZ] ;  /* 0x00000000fffff984 */ /* 0x000fe20000000800 */
[----:B------:R-:W-:Y:S01]  /*3de0*/  @!PT LDS RZ, [RZ] ;  /* 0x00000000fffff984 */ /* 0x000fe20000000800 */
[----:B------:R-:W-:Y:S01]  /*3df0*/  @!PT LDS RZ, [RZ] ;  /* 0x00000000fffff984 */ /* 0x000fe20000000800 */
[----:B------:R2:W-:Y:S06]  /*3e00*/  MEMBAR.ALL.CTA ;  /* 0x0000000000007992 */ /* 0x0005ec0000008000 */
[----:B--2---:R-:W2:Y:S02]  /*3e10*/  FENCE.VIEW.ASYNC.S ;  /* 0x00000000000073c6 */ /* 0x004ea40000000000 */
[----:B--2---:R2:W-:Y:S01]  /*3e20*/  SYNCS.ARRIVE.TRANS64.RED.A1T0 RZ, [R0+URZ], RZ ;  /* 0x000000ff00ff79a7 */ /* 0x0045e200081004ff */
[----:B---3--:R-:W-:Y:S11]  /*3e30*/  LOP3.LUT P3, RZ, R22, 0x1, RZ, 0xc0, !PT ;  /* 0x0000000116ff7812 */ /* 0x008ff6000786c0ff */
[----:B------:R-:W-:Y:S02]  /*3e40*/  @!UPT UIADD3 URZ, UPT, UPT, URZ, URZ, URZ ;  /* 0x000000fffffff290 */ /* 0x000fe4000fffe0ff */
[----:B------:R-:W-:Y:S02]  /*3e50*/  @P3 MOV R13, R20 ;  /* 0x00000014000d3202 */ /* 0x000fe40000000f00 */
[----:B------:R-:W-:Y:S01]  /*3e60*/  @P3 LOP3.LUT R8, R21, 0xffff, RZ, 0xc0, !PT ;  /* 0x0000ffff15083812 */ /* 0x000fe200078ec0ff */
[----:B--2---:R-:W-:Y:S06]  /*3e70*/  @!P0 BRA `(.L_x_72) ;  /* 0x0000000000a48947 */ /* 0x004fec0003800000 */
[----:B-1----:R-:W-:Y:S01]  /*3e80*/  IMAD.HI.U32 R31, R24, R7, RZ ;  /* 0x00000007181f7227 */ /* 0x002fe200078e00ff */
[----:B------:R-:W-:Y:S02]  /*3e90*/  ISETP.NE.AND P0, PT, R6, 0x1, PT ;  /* 0x000000010600780c */ /* 0x000fe40003f05270 */
[----:B------:R-:W-:Y:S01]  /*3ea0*/  ISETP.NE.AND P2, PT, R92, 0x1, PT ;  /* 0x000000015c00780c */ /* 0x000fe20003f45270 */
[----:B----4-:R-:W-:Y:S01]  /*3eb0*/  IMAD.HI.U32 R34, R19, R16, RZ ;  /* 0x0000001013227227 */ /* 0x010fe200078e00ff */
[----:B------:R-:W-:Y:S02]  /*3ec0*/  SHF.R.U32.HI R31, RZ, R18, R31 ;  /* 0x00000012ff1f7219 */ /* 0x000fe4000001161f */
[----:B------:R-:W-:Y:S01]  /*3ed0*/  ISETP.NE.AND P5, PT, R2, 0x1, PT ;  /* 0x000000010200780c */ /* 0x000fe20003fa5270 */
[----:B------:R-:W-:Y:S01]  /*3ee0*/  IMAD.HI.U32 R36, R13, R16, RZ ;  /* 0x000000100d247227 */ /* 0x000fe200078e00ff */
[----:B------:R-:W-:Y:S02]  /*3ef0*/  SHF.R.U32.HI R34, RZ, R17, R34 ;  /* 0x00000011ff227219 */ /* 0x000fe40000011622 */
[----:B------:R-:W-:Y:S01]  /*3f00*/  SEL R3, R24, R31, !P0 ;  /* 0x0000001f18037207 */ /* 0x000fe20004000000 */
[C---:B------:R-:W-:Y:S01]  /*3f10*/  IMAD.HI.U32 R31, R8.reuse, R7, RZ ;  /* 0x00000007081f7227 */ /* 0x040fe200078e00ff */
[----:B------:R-:W-:Y:S02]  /*3f20*/  SEL R11, R19, R34, !P5 ;  /* 0x00000022130b7207 */ /* 0x000fe40006800000 */
[----:B------:R-:W-:Y:S01]  /*3f30*/  SHF.R.U32.HI R36, RZ, R17, R36 ;  /* 0x00000011ff247219 */ /* 0x000fe20000011624 */
[----:B------:R-:W-:Y:S01]  /*3f40*/  IMAD.HI.U32 R38, R3, R4, RZ ;  /* 0x0000000403267227 */ /* 0x000fe200078e00ff */
[----:B------:R-:W-:Y:S03]  /*3f50*/  SHF.R.U32.HI R31, RZ, R18, R31 ;  /* 0x00000012ff1f7219 */ /* 0x000fe6000001161f */
[----:B------:R-:W-:Y:S01]  /*3f60*/  IMAD.HI.U32 R34, R11, R4, RZ ;  /* 0x000000040b227227 */ /* 0x000fe200078e00ff */
[----:B------:R-:W-:Y:S02]  /*3f70*/  @P2 SHF.R.U32.HI R3, RZ, R5, R38 ;  /* 0x00000005ff032219 */ /* 0x000fe40000011626 */
[----:B------:R-:W-:Y:S02]  /*3f80*/  SEL R9, R8, R31, !P0 ;  /* 0x0000001f08097207 */ /* 0x000fe40004000000 */
[----:B------:R-:W-:Y:S01]  /*3f90*/  @P2 SHF.R.U32.HI R11, RZ, R5, R34 ;  /* 0x00000005ff0b2219 */ /* 0x000fe20000011622 */
[C---:B------:R-:W-:Y:S01]  /*3fa0*/  IMAD R10, R92.reuse, R3, RZ ;  /* 0x000000035c0a7224 */ /* 0x040fe200078e02ff */
[----:B------:R-:W-:Y:S01]  /*3fb0*/  SEL R3, R13, R36, !P5 ;  /* 0x000000240d037207 */ /* 0x000fe20006800000 */
[C---:B------:R-:W-:Y:S03]  /*3fc0*/  IMAD.HI.U32 R14, R9.reuse, R4, RZ ;  /* 0x00000004090e7227 */ /* 0x040fe600078e00ff */
[----:B------:R-:W-:Y:S01]  /*3fd0*/  ISETP.GE.AND P0, PT, R9, R10, PT ;  /* 0x0000000a0900720c */ /* 0x000fe20003f06270 */
[C---:B------:R-:W-:Y:S01]  /*3fe0*/  IMAD R12, R92.reuse, R11, RZ ;  /* 0x0000000b5c0c7224 */ /* 0x040fe200078e02ff */
[-C--:B------:R-:W-:Y:S04]  /*3ff0*/  SHF.R.U32.HI R14, RZ, R5.reuse, R14 ;  /* 0x00000005ff0e7219 */ /* 0x080fe8000001160e */
[----:B------:R-:W-:Y:S02]  /*4000*/  ISETP.GE.OR P0, PT, R3, R12, P0 ;  /* 0x0000000c0300720c */ /* 0x000fe40000706670 */
[----:B------:R-:W-:Y:S05]  /*4010*/  SEL R15, R9, R14, !P2 ;  /* 0x0000000e090f7207 */ /* 0x000fea0005000000 */
[----:B------:R-:W-:Y:S04]  /*4020*/  IMAD.MOV R14, RZ, RZ, -R15 ;  /* 0x000000ffff0e7224 */ /* 0x000fe800078e0a0f */
[----:B------:R-:W-:Y:S02]  /*4030*/  IMAD R14, R92, R14, R9 ;  /* 0x0000000e5c0e7224 */ /* 0x000fe400078e0209 */
[C---:B------:R-:W-:Y:S05]  /*4040*/  @!P0 IMAD.HI.U32 R10, R3.reuse, R4, RZ ;  /* 0x00000004030a8227 */ /* 0x040fea00078e00ff */
[----:B------:R-:W-:Y:S04]  /*4050*/  @!P0 SHF.R.U32.HI R10, RZ, R5, R10 ;  /* 0x00000005ff0a8219 */ /* 0x000fe8000001160a */
[----:B------:R-:W-:Y:S01]  /*4060*/  @!P0 SEL R0, R3, R10, !P2 ;  /* 0x0000000a03008207 */ /* 0x000fe20005000000 */
[----:B------:R-:W-:Y:S03]  /*4070*/  IMAD.MOV R10, RZ, RZ, -R3 ;  /* 0x000000ffff0a7224 */ /* 0x000fe600078e0a03 */
[----:B------:R-:W-:Y:S01]  /*4080*/  @!P0 IADD3 R15, PT, PT, R15, -R0, RZ ;  /* 0x800000000f0f8210 */ /* 0x000fe20007ffe0ff */
[----:B------:R-:W-:Y:S01]  /*4090*/  @!P0 IMAD R0, R11, R14, R0 ;  /* 0x0000000e0b008224 */ /* 0x000fe200078e0200 */
[----:B------:R-:W-:Y:S01]  /*40a0*/  IADD3 R11, PT, PT, -R9, RZ, RZ ;  /* 0x000000ff090b7210 */ /* 0x000fe20007ffe1ff */
[----:B------:R-:W-:Y:S02]  /*40b0*/  IMAD R13, R2, R10, R13 ;  /* 0x0000000a020d7224 */ /* 0x000fe400078e020d */
[----:B------:R-:W-:Y:S02]  /*40c0*/  @!P0 IMAD R9, R15, R92, R3 ;  /* 0x0000005c0f098224 */ /* 0x000fe400078e0203 */
[----:B------:R-:W-:Y:S02]  /*40d0*/  @!P0 IMAD.MOV.U32 R3, RZ, RZ, R0 ;  /* 0x000000ffff038224 */ /* 0x000fe400078e0000 */
[----:B------:R-:W-:Y:S02]  /*40e0*/  IMAD R8, R6, R11, R8 ;  /* 0x0000000b06087224 */ /* 0x000fe400078e0208 */
[----:B------:R-:W-:Y:S02]  /*40f0*/  IMAD R13, R3, R2, R13 ;  /* 0x00000002030d7224 */ /* 0x000fe400078e020d */
[----:B------:R-:W-:Y:S02]  /*4100*/  IMAD R8, R9, R6, R8 ;  /* 0x0000000609087224 */ /* 0x000fe400078e0208 */
.L_x_72:
[----:B------:R-:W-:Y:S05]  /*4110*/  BRA.U UP1, `(.L_x_73) ;  /* 0x0000000101107547 */ /* 0x000fea000b800000 */
[----:B------:R-:W-:Y:S04]  /*4120*/  MOV R0, UR6 ;  /* 0x0000000600007c02 */ /* 0x000fe80008000f00 */
[----:B------:R-:W-:Y:S04]  /*4130*/  SHF.L.U32 R3, R0, 0x1f, RZ ;  /* 0x0000001f00037819 */ /* 0x000fe800000006ff */
[----:B------:R-:W2:Y:S02]  /*4140*/  SYNCS.PHASECHK.TRANS64.TRYWAIT P0, [UR7+0x88], R3 ;  /* 0x00008803ff0075a7 */ /* 0x000ea40008001107 */
[----:B--2---:R-:W-:Y:S05]  /*4150*/  @!P0 BRA `(.L_x_74) ;  /* 0x0000003c00ec8947 */ /* 0x004fea0003800000 */
.L_x_73:
[----:B------:R-:W-:Y:S05]  /*4160*/  BRA.U !UP6, `(.L_x_75) ;  /* 0x000000010e347547 */ /* 0x000fea000b800000 */
[----:B------:R-:W-:Y:S01]  /*4170*/  UPLOP3.LUT UP0, UPT, UPT, UPT, UP5, 0x80, 0x8 ;  /* 0x000000000008789c */ /* 0x000fe20003f0f050 */
[----:B--2---:R-:W-:Y:S02]  /*4180*/  HFMA2 R0, -RZ, RZ, 0, 5.9604644775390625e-08 ;  /* 0x00000001ff007431 */ /* 0x004fe400000001ff */
[----:B------:R-:W-:Y:S03]  /*4190*/  IMAD.MOV.U32 R200, RZ, RZ, 0x1 ;  /* 0x00000001ffc87424 */ /* 0x000fe600078e00ff */
[----:B------:R-:W-:Y:S05]  /*41a0*/  PLOP3.LUT P0, PT, PT, PT, UP0, 0x80, 0x8 ;  /* 0x000000000008781c */ /* 0x000fea0003f0f008 */
[----:B------:R-:W2:Y:S01]  /*41b0*/  @UP0 LDCU.64 UR10, c[0x0][0x888] ;  /* 0x00011100ff0a07ac */ /* 0x000ea20008000a00 */
[----:B------:R-:W-:Y:S07]  /*41c0*/  @UP0 UIMAD UR8, UR36, UR4, URZ ;  /* 0x00000004240802a4 */ /* 0x000fee000f8e02ff */
[----:B------:R-:W-:Y:S01]  /*41d0*/  @!P0 PRMT R200, R0, 0x7610, R200 ;  /* 0x0000761000c88816 */ /* 0x000fe200000000c8 */
[----:B--2---:R-:W-:Y:S03]  /*41e0*/  @UP0 UIMAD.WIDE UR10, UR8, 0x4, UR10 ;  /* 0x00000004080a08a5 */ /* 0x004fe6000f8e020a */
[----:B------:R-:W2:Y:S03]  /*41f0*/  @!UP0 LDCU UR8, c[0x0][0x880] ;  /* 0x00011000ff0887ac */ /* 0x000ea60008000800 */
[----:B------:R-:W-:Y:S01]  /*4200*/  IMAD.U32 R10, RZ, RZ, UR10 ;  /* 0x0000000aff0a7e24 */ /* 0x000fe2000f8e00ff */
[----:B------:R-:W-:Y:S05]  /*4210*/  MOV R11, UR11 ;  /* 0x0000000b000b7c02 */ /* 0x000fea0008000f00 */
[----:B-----5:R3:W5:Y:S02]  /*4220*/  @P0 LDG.E R101, desc[UR46][R10.64] ;  /* 0x0000002e0a650981 */ /* 0x020764000c1e1900 */
[----:B--23--:R-:W-:Y:S07]  /*4230*/  @!P0 IMAD.U32 R101, RZ, RZ, UR8 ;  /* 0x00000008ff658e24 */ /* 0x00cfee000f8e00ff */
.L_x_75:
[----:B-----5:R-:W-:Y:S01]  /*4240*/  @!P4 FSETP.EQ.AND P5, PT, R101, RZ, PT ;  /* 0x000000ff6500c20b */ /* 0x020fe20003fa2000 */
[----:B------:R-:W-:Y:S01]  /*4250*/  @!UPT UIADD3 URZ, UPT, UPT, URZ, URZ, URZ ;  /* 0x000000fffffff290 */ /* 0x000fe2000fffe0ff */
[----:B------:R-:W-:Y:S11]  /*4260*/  @!P4 BRA `(.L_x_76) ;  /* 0x000000000014c947 */ /* 0x000ff60003800000 */
[----:B------:R-:W-:Y:S02]  /*4270*/  LOP3.LUT P0, RZ, R200, 0xff, RZ, 0xc0, !PT ;  /* 0x000000ffc8ff7812 */ /* 0x000fe4000780c0ff */
[----:B------:R-:W-:Y:S04]  /*4280*/  PLOP3.LUT P5, PT, PT, PT, UP0, 0x80, 0x8 ;  /* 0x000000000008781c */ /* 0x000fe80003faf008 */
[----:B------:R-:W-:Y:S07]  /*4290*/  PLOP3.LUT P5, PT, P5, PT, PT, 0x8, 0x80 ;  /* 0x000000000080781c */ /* 0x000fee0002fae170 */
[----:B------:R-:W-:Y:S11]  /*42a0*/  @P0 FSETP.EQ.AND P5, PT, R101, RZ, PT ;  /* 0x000000ff6500020b */ /* 0x000ff60003fa2000 */
[----:B------:R-:W-:Y:S02]  /*42b0*/  @!UPT UIADD3 URZ, UPT, UPT, URZ, URZ, URZ ;  /* 0x000000fffffff290 */ /* 0x000fe4000fffe0ff */
.L_x_76:
[----:B------:R-:W3:Y:S01]  /*42c0*/  SYNCS.PHASECHK.TRANS64.TRYWAIT P4, [UR7+0x78], R26 ;  /* 0x0000781aff0075a7 */ /* 0x000ee20008081107 */
[----:B------:R-:W-:Y:S01]  /*42d0*/  @P3 SHF.R.U32.HI R27, RZ, 0x10, R21 ;  /* 0x00000010ff1b3819 */ /* 0x000fe20000011615 */
[----:B------:R-:W-:Y:S01]  /*42e0*/  VIADD R29, R29, 0x1 ;  /* 0x000000011d1d7836 */ /* 0x000fe20000000000 */
[----:B------:R-:W5:Y:S08]  /*42f0*/  LDC.64 R14, c[0x0][0xb10] ;  /* 0x0002c400ff0e7b82 */ /* 0x000f700000000a00 */
[----:B------:R-:W1:Y:S08]  /*4300*/  LDC.64 R10, c[0x0][0xb18] ;  /* 0x0002c600ff0a7b82 */ /* 0x000e700000000a00 */
[----:B--2---:R-:W2:Y:S08]  /*4310*/  @!P1 LDC R0, c[0x0][0xb20] ;  /* 0x0002c800ff009b82 */ /* 0x004eb00000000800 */
[----:B------:R-:W4:Y:S01]  /*4320*/  @!P1 LDC R3, c[0x0][0xb0c] ;  /* 0x0002c300ff039b82 */ /* 0x000f220000000800 */
[----:B-----5:R-:W-:Y:S05]  /*4330*/  @!P1 IMAD.HI.U32 R14, R13, R14, RZ ;  /* 0x0000000e0d0e9227 */ /* 0x020fea00078e00ff */
[----:B------:R-:W-:Y:S01]  /*4340*/  @!P1 SHF.R.U32.HI R14, RZ, R15, R14 ;  /* 0x0000000fff0e9219 */ /* 0x000fe2000001160e */
[----:B-1----:R-:W-:Y:S01]  /*4350*/  @!P1 IMAD.HI.U32 R11, R8, R11, RZ ;  /* 0x0000000b080b9227 */ /* 0x002fe200078e00ff */
[----:B------:R-:W-:Y:S04]  /*4360*/  @!P1 ISETP.NE.AND P0, PT, R10, 0x1, PT ;  /* 0x000000010a00980c */ /* 0x000fe80003f05270 */
[----:B--2---:R-:W-:Y:S02]  /*4370*/  @!P1 SHF.R.U32.HI R9, RZ, R0, R11 ;  /* 0x00000000ff099219 */ /* 0x004fe4000001160b */
[----:B----4-:R-:W-:Y:S02]  /*4380*/  @!P1 ISETP.NE.AND P2, PT, R3, 0x1, PT ;  /* 0x000000010300980c */ /* 0x010fe40003f45270 */
[----:B------:R-:W-:Y:S02]  /*4390*/  @!P1 SEL R9, R8, R9, !P0 ;  /* 0x0000000908099207 */ /* 0x000fe40004000000 */
[----:B------:R-:W-:Y:S02]  /*43a0*/  ELECT P0, URZ, PT ;  /* 0x0000000000ff782f */ /* 0x000fe40003800000 */
[----:B------:R-:W-:Y:S05]  /*43b0*/  @!P1 SEL R14, R13, R14, !P2 ;  /* 0x0000000e0d0e9207 */ /* 0x000fea0005000000 */
[----:B------:R-:W-:Y:S02]  /*43c0*/  @!P1 IMAD.IADD R0, R9, 0x1, -R14 ;  /* 0x0000000109009824 */ /* 0x000fe400078e0a0e */
[----:B------:R-:W-:Y:S02]  /*43d0*/  @!P1 IMAD.IADD R9, R14, 0x1, -R9 ;  /* 0x000000010e099824 */ /* 0x000fe400078e0a09 */
[----:B------:R-:W-:Y:S02]  /*43e0*/  @!P1 IMAD R13, R0, R3, R13 ;  /* 0x00000003000d9224 */ /* 0x000fe400078e020d */
[----:B------:R-:W-:Y:S01]  /*43f0*/  @!P1 IMAD R8, R9, R10, R8 ;  /* 0x0000000a09089224 */ /* 0x000fe200078e0208 */
[----:B---3--:R-:W-:Y:S06]  /*4400*/  @!P4 BRA `(.L_x_77) ;  /* 0x0000003c0058c947 */ /* 0x008fec0003800000 */
.L_x_138:
[----:B------:R-:W-:Y:S01]  /*4410*/  PLOP3.LUT P5, PT, P5, P0, PT, 0xf2, 0x2f ;  /* 0x00000000002f781c */ /* 0x000fe20002fa1e72 */
[----:B------:R-:W-:Y:S01]  /*4420*/  UMOV UR14, 0x0 ;  /* 0x00000000000e7882 */ /* 0x000fe20000000000 */
[----:B------:R-:W-:Y:S01]  /*4430*/  UMOV UR15, 0x10000000 ;  /* 0x10000000000f7882 */ /* 0x000fe20000000000 */
[----:B------:R-:W-:Y:S01]  /*4440*/  UMOV UR44, UR36 ;  /* 0x00000024002c7c82 */ /* 0x000fe20008000000 */
[----:B------:R-:W-:Y:S01]  /*4450*/  UMOV UR28, UR36 ;  /* 0x00000024001c7c82 */ /* 0x000fe20008000000 */
[----:B------:R-:W-:Y:S01]  /*4460*/  UMOV UR20, UR36 ;  /* 0x0000002400147c82 */ /* 0x000fe20008000000 */
[----:B------:R-:W-:Y:S01]  /*4470*/  UMOV UR12, UR36 ;  /* 0x00000024000c7c82 */ /* 0x000fe20008000000 */
[----:B------:R-:W-:Y:S06]  /*4480*/  LOP3.LUT R30, R30, 0x1, RZ, 0x3c, !PT ;  /* 0x000000011e1e7812 */ /* 0x000fec00078e3cff */
[----:B-1----:R-:W-:Y:S01]  /*4490*/  @!P5 IADD3 R3, P0, PT, R32, 0x580, RZ ;  /* 0x000005802003d810 */ /* 0x002fe20007f1e0ff */
[----:B------:R-:W-:Y:S01]  /*44a0*/  @!P5 IMAD R191, R191, 0xa0, RZ ;  /* 0x000000a0bfbfd824 */ /* 0x000fe200078e02ff */
[----:B------:R-:W-:Y:S01]  /*44b0*/  VOTEU.ALL UP4, P5 ;  /* 0x0000000000ff7886 */ /* 0x000fe20002880000 */
[----:B------:R-:W-:Y:S01]  /*44c0*/  @!P5 IMAD.SHL.U32 R201, R201, 0x40, RZ ;  /* 0x00000040c9c9d824 */ /* 0x000fe200078e00ff */
[----:B------:R-:W-:Y:S01]  /*44d0*/  @!P5 R2UR UR9, R3 ;  /* 0x000000000309d2ca */ /* 0x000fe200000e0000 */
[----:B------:R-:W-:Y:S01]  /*44e0*/  @!P5 IMAD.X R0, RZ, RZ, R33, P0 ;  /* 0x000000ffff00d224 */ /* 0x000fe200000e0621 */
[----:B------:R-:W-:Y:S01]  /*44f0*/  @!P5 R2UR UR42, R191 ;  /* 0x00000000bf2ad2ca */ /* 0x000fe200000e0000 */
[----:B------:R-:W-:Y:S01]  /*4500*/  @!UP4 UIADD3 UR41, UPT, UPT, UR7, 0x70, URZ ;  /* 0x000000700729c890 */ /* 0x000fe2000fffe0ff */
[----:B------:R-:W-:Y:S01]  /*4510*/  @!P5 R2UR UR43, R201 ;  /* 0x00000000c92bd2ca */ /* 0x000fe200000e0000 */
[----:B------:R-:W-:Y:S01]  /*4520*/  @!UP4 UIADD3 UR40, UPT, UPT, UR7, 0x200, URZ ;  /* 0x000002000728c890 */ /* 0x000fe2000fffe0ff */
[----:B------:R-:W-:Y:S01]  /*4530*/  @!P5 R2UR UR8, R0 ;  /* 0x000000000008d2ca */ /* 0x000fe200000e0000 */
[----:B------:R-:W-:Y:S01]  /*4540*/  VOTEU.ALL UP3, P5 ;  /* 0x0000000000ff7886 */ /* 0x000fe20002860000 */
[----:B------:R-:W-:Y:S01]  /*4550*/  @!UP4 UIADD3 UR32, UPT, UPT, UR7, 0xa00, URZ ;  /* 0x00000a000720c890 */ /* 0x000fe2000fffe0ff */
[----:B------:R-:W-:Y:S01]  /*4560*/  ISETP.NE.AND P0, PT, R29, 0x2, PT ;  /* 0x000000021d00780c */ /* 0x000fe20003f05270 */
[----:B------:R-:W-:Y:S01]  /*4570*/  VOTEU.ALL UP2, P5 ;  /* 0x0000000000ff7886 */ /* 0x000fe20002840000 */
[----:B------:R-:W-:Y:S01]  /*4580*/  UMOV UR33, UR41 ;  /* 0x0000002900217c82 */ /* 0x000fe20008000000 */
[----:B------:R-:W-:Y:S01]  /*4590*/  @!UP4 UIADD3 UR24, UPT, UPT, UR7, 0x1200, URZ ;  /* 0x000012000718c890 */ /* 0x000fe2000fffe0ff */
[----:B------:R-:W-:Y:S01]  /*45a0*/  IMAD.U32 R10, RZ, RZ, UR9 ;  /* 0x00000009ff0a7e24 */ /* 0x000fe2000f8e00ff */
[----:B------:R-:W-:Y:S01]  /*45b0*/  VOTEU.ALL UP1, P5 ;  /* 0x0000000000ff7886 */ /* 0x000fe20002820000 */
[----:B------:R-:W-:Y:S01]  /*45c0*/  @!UP4 UIADD3 UR34, UPT, UPT, UR42, 0x20, URZ ;  /* 0x000000202a22c890 */ /* 0x000fe2000fffe0ff */
[----:B------:R-:W-:Y:S01]  /*45d0*/  SEL R3, RZ, 0x1, P0 ;  /* 0x00000001ff037807 */ /* 0x000fe20000000000 */
[----:B------:R-:W-:Y:S01]  /*45e0*/  UMOV UR35, UR43 ;  /* 0x0000002b00237c82 */ /* 0x000fe20008000000 */
[----:B------:R-:W-:Y:S01]  /*45f0*/  @!P5 R2UR UR22, R10 ;  /* 0x000000000a16d2ca */ /* 0x000fe200000e0000 */
[----:B------:R-:W-:Y:S01]  /*4600*/  IMAD.U32 R11, RZ, RZ, UR8 ;  /* 0x00000008ff0b7e24 */ /* 0x000fe2000f8e00ff */
[----:B------:R-:W-:Y:S01]  /*4610*/  @!UP4 UIADD3 UR26, UPT, UPT, UR42, 0x40, URZ ;  /* 0x000000402a1ac890 */ /* 0x000fe2000fffe0ff */
[----:B------:R-:W-:Y:S01]  /*4620*/  LOP3.LUT R28, R28, R3, RZ, 0x3c, !PT ;  /* 0x000000031c1c7212 */ /* 0x000fe200078e3cff */
[----:B------:R-:W-:Y:S01]  /*4630*/  UMOV UR25, UR41 ;  /* 0x0000002900197c82 */ /* 0x000fe20008000000 */
[----:B------:R-:W-:Y:S01]  /*4640*/  UMOV UR27, UR43 ;  /* 0x0000002b001b7c82 */ /* 0x000fe20008000000 */
[----:B------:R-:W-:Y:S01]  /*4650*/  @!P5 R2UR UR23, R11 ;  /* 0x000000000b17d2ca */ /* 0x000fe200000e0000 */
[----:B------:R-:W-:Y:S01]  /*4660*/  @!UP4 UIADD3 UR16, UPT, UPT, UR7, 0x1a00, URZ ;  /* 0x00001a000710c890 */ /* 0x000fe2000fffe0ff */
[----:B------:R-:W-:Y:S01]  /*4670*/  SEL R29, R29, RZ, P0 ;  /* 0x000000ff1d1d7207 */ /* 0x000fe20000000000 */
[----:B------:R-:W-:Y:S01]  /*4680*/  @!UP4 UIADD3 UR18, UPT, UPT, UR42, 0x60, URZ ;  /* 0x000000602a12c890 */ /* 0x000fe2000fffe0ff */
[----:B------:R-:W-:Y:S01]  /*4690*/  IMAD.IADD R191, R8, 0x1, R179 ;  /* 0x0000000108bf7824 */ /* 0x000fe200078e02b3 */
[----:B------:R-:W-:Y:S01]  /*46a0*/  UMOV UR17, UR41 ;  /* 0x0000002900117c82 */ /* 0x000fe20008000000 */
[----:B------:R-:W-:Y:S01]  /*46b0*/  UMOV UR19, UR43 ;  /* 0x0000002b00137c82 */ /* 0x000fe20008000000 */
[----:B------:R-:W-:Y:S01]  /*46c0*/  @!UP4 UIADD3 UR8, UPT, UPT, UR7, 0x2200, URZ ;  /* 0x000022000708c890 */ /* 0x000fe2000fffe0ff */
[----:B------:R-:W-:Y:S01]  /*46d0*/  IMAD.IADD R201, R13, 0x1, R190 ;  /* 0x000000010dc97824 */ /* 0x000fe200078e02be */
[----:B------:R-:W-:Y:S01]  /*46e0*/  @!UP4 UIADD3 UR10, UPT, UPT, UR42, 0x80, URZ ;  /* 0x000000802a0ac890 */ /* 0x000fe2000fffe0ff */
[----:B------:R-:W-:Y:S01]  /*46f0*/  UMOV UR9, UR41 ;  /* 0x0000002900097c82 */ /* 0x000fe20008000000 */
[----:B------:R-:W-:Y:S02]  /*4700*/  UMOV UR11, UR43 ;  /* 0x0000002b000b7c82 */ /* 0x000fe40008000000 */
[----:B------:R-:W-:Y:S01]  /*4710*/  @!UP3 UTMALDG.3D [UR40], [UR22], desc[UR14] ;  /* 0x00000e281600b5b4 */ /* 0x000fe20008011000 */
[----:B------:R1:W-:Y:S01]  /*4720*/  @!UP2 UTMALDG.3D [UR32], [UR22], desc[UR14] ;  /* 0x00000e201600a5b4 */ /* 0x0003e20008011000 */
[----:B------:R-:W-:Y:S01]  /*4730*/  VOTEU.ALL UP2, P5 ;  /* 0x0000000000ff7886 */ /* 0x000fe20002840000 */
[----:B------:R2:W-:Y:S01]  /*4740*/  @!UP1 UTMALDG.3D [UR24], [UR22], desc[UR14] ;  /* 0x00000e18160095b4 */ /* 0x0005e20008011000 */
[----:B------:R-:W-:Y:S03]  /*4750*/  VOTEU.ALL UP1, P5 ;  /* 0x0000000000ff7886 */ /* 0x000fe60002820000 */
[----:B------:R2:W-:Y:S02]  /*4760*/  @!UP2 UTMALDG.3D [UR16], [UR22], desc[UR14] ;  /* 0x00000e101600a5b4 */ /* 0x0005e40008011000 */
[----:B------:R2:W-:Y:S01]  /*4770*/  @!UP1 UTMALDG.3D [UR8], [UR22], desc[UR14] ;  /* 0x00000e08160095b4 */ /* 0x0005e20008011000 */
[----:B------:R2:W-:Y:S01]  /*4780*/  @!P5 SYNCS.ARRIVE.TRANS64.RED.A0TR RZ, [UR7+0x70], R25 ;  /* 0x00007019ffffd9a7 */ /* 0x0005e20008300407 */
[----:B------:R-:W-:Y:S01]  /*4790*/  UPLOP3.LUT UP1, UPT, UPT, UPT, UPT, 0x80, 0x8 ;  /* 0x000000000008789c */ /* 0x000fe20003f2f070 */
[----:B-1----:R-:W-:Y:S01]  /*47a0*/  @P3 R2UR UR36, R27 ;  /* 0x000000001b2432ca */ /* 0x002fe200000e0000 */
[----:B------:R-:W-:Y:S01]  /*47b0*/  SYNCS.ARRIVE.TRANS64.RED.A1T0 RZ, [UR37], RZ ;  /* 0x000000ffffff79a7 */ /* 0x000fe20008100425 */
[----:B------:R-:W-:Y:S02]  /*47c0*/  @!UPT UIADD3 URZ, UPT, UPT, URZ, URZ, URZ ;  /* 0x000000fffffff290 */ /* 0x000fe4000fffe0ff */
[----:B------:R-:W-:Y:S11]  /*47d0*/  @P3 BRA `(.L_x_78) ;  /* 0xfffffff400483947 */ /* 0x000ff6000383ffff */
[----:B------:R-:W-:Y:S07]  /*47e0*/  MOV R0, UR7 ;  /* 0x0000000700007c02 */ /* 0x000fee0008000f00 */
.L_x_79:
[----:B-1----:R-:W-:-:S04]  /*47f0*/  SHF.L.U32 R3, R30, 0x1f, RZ ;  /* 0x0000001f1e037819 */ /* 0x002fc800000006ff */
[----:B------:R1:W3:Y:S03]  /*4800*/  SYNCS.PHASECHK.TRANS64.TRYWAIT P0, [R0+URZ+0x78], R3 ;  /* 0x00007803000075a7 */ /* 0x0002e600080011ff */
[----:B---3--:R-:W-:Y:S05]  /*4810*/  @!P0 NANOSLEEP.SYNCS 0x989680 ;  /* 0x009896800000895d */ /* 0x008fea0003900000 */
[----:B------:R-:W3:Y:S02]  /*4820*/  @!P0 SYNCS.PHASECHK.TRANS64 P0, [R0+URZ+0x78], R3 ;  /* 0x00007803000085a7 */ /* 0x000ee400080010ff */
[----:B--23--:R-:W-:Y:S05]  /*4830*/  @P0 EXIT ;  /* 0x000000000000094d */ /* 0x00cfea0003800000 */
[----:B------:R-:W-:Y:S05]  /*4840*/  BRA `(.L_x_79) ;  /* 0xfffffffc00e87947 */ /* 0x000fea000383ffff */
.L_x_70:
[----:B------:R-:W-:-:S06]  /*4850*/  UISETP.GE.AND UP1, UPT, UR8, 0x4, UPT ;  /* 0x000000040800788c */ /* 0x000fcc000bf26270 */
[----:B------:R-:W-:-:S13]  /*4860*/  PLOP3.LUT P0, PT, PT, PT, UP1, 0x80, 0x8 ;  /* 0x000000000008781c */ /* 0x000fda0003f0f018 */
[----:B------:R-:W-:Y:S05]  /*4870*/  @!P0 EXIT ;  /* 0x000000000000894d */ /* 0x000fea0003800000 */
[----:B------:R-:W-:Y:S01]  /*4880*/  BAR.SYNC.DEFER_BLOCKING 0x6, 0xa0 ;  /* 0x0182800000007b1d */ /* 0x000fe20000010000 */
[C---:B------:R-:W-:Y:S01]  /*4890*/  IMAD.SHL.U32 R5, R205.reuse, 0x20, RZ ;  /* 0x00000020cd057824 */ /* 0x040fe200078e00ff */
[----:B------:R-:W-:Y:S01]  /*48a0*/  CS2R R214, SRZ ;  /* 0x0000000000d67805 */ /* 0x000fe2000001ff00 */
[C---:B------:R-:W-:Y:S02]  /*48b0*/  IMAD.SHL.U32 R0, R205.reuse, 0x10, RZ ;  /* 0x00000010cd007824 */ /* 0x040fe400078e00ff */
[----:B------:R-:W-:Y:S01]  /*48c0*/  IMAD.SHL.U32 R206, R205, 0x4, RZ ;  /* 0x00000004cdce7824 */ /* 0x000fe200078e00ff */
[----:B------:R-:W-:Y:S02]  /*48d0*/  UMOV UR41, 0x400 ;  /* 0x0000040000297882 */ /* 0x000fe40000000000 */
[----:B------:R-:W1:Y:S01]  /*48e0*/  LDC R203, c[0x0][0x370] ;  /* 0x0000dc00ffcb7b82 */ /* 0x000e620000000800 */
[----:B------:R-:W-:Y:S01]  /*48f0*/  ULEA UR41, UR37, UR41, 0x18 ;  /* 0x0000002925297291 */ /* 0x000fe2000f8ec0ff */
[----:B------:R-:W-:Y:S01]  /*4900*/  LOP3.LUT R2, R5, 0x80, RZ, 0xc0, !PT ;  /* 0x0000008005027812 */ /* 0x000fe200078ec0ff */
[----:B------:R-:W-:Y:S01]  /*4910*/  IMAD.MOV.U32 R96, RZ, RZ, RZ ;  /* 0x000000ffff607224 */ /* 0x000fe200078e00ff */
[----:B------:R-:W-:Y:S01]  /*4920*/  LOP3.LUT R0, R0, 0x600, RZ, 0xc0, !PT ;  /* 0x0000060000007812 */ /* 0x000fe200078ec0ff */
[----:B------:R-:W-:Y:S01]  /*4930*/  UIADD3 UR4, UPT, UPT, UR41, 0x2a00, URZ ;  /* 0x00002a0029047890 */ /* 0x000fe2000fffe0ff */
[----:B------:R-:W-:Y:S01]  /*4940*/  LOP3.LUT R7, R2, 0x10, R205, 0xf8, !PT ;  /* 0x0000001002077812 */ /* 0x000fe200078ef8cd */
[----:B------:R-:W-:Y:S01]  /*4950*/  IMAD.U32 R2, R205, 0x10000, RZ ;  /* 0x00010000cd027824 */ /* 0x000fe200078e00ff */
[----:B------:R-:W2:Y:S01]  /*4960*/  LDC R94, c[0x0][0xb0c] ;  /* 0x0002c300ff5e7b82 */ /* 0x000ea20000000800 */
[--C-:B------:R-:W-:Y:S01]  /*4970*/  LOP3.LUT R0, R0, 0x60, R5.reuse, 0xf8, !PT ;  /* 0x0000006000007812 */ /* 0x100fe200078ef805 */
[----:B------:R-:W-:Y:S01]  /*4980*/  IMAD.MOV.U32 R218, RZ, RZ, RZ ;  /* 0x000000ffffda7224 */ /* 0x000fe200078e00ff */
[----:B------:R-:W-:Y:S01]  /*4990*/  LOP3.LUT R206, R7, 0x10, R206, 0x78, !PT ;  /* 0x0000001007ce7812 */ /* 0x000fe200078e78ce */
[----:B------:R-:W-:Y:S01]  /*49a0*/  IMAD.MOV.U32 R213, RZ, RZ, RZ ;  /* 0x000000ffffd57224 */ /* 0x000fe200078e00ff */
[----:B------:R-:W-:Y:S01]  /*49b0*/  LOP3.LUT R2, R2, 0x600000, RZ, 0xc0, !PT ;  /* 0x0060000002027812 */ /* 0x000fe200078ec0ff */
[----:B------:R-:W-:Y:S01]  /*49c0*/  IMAD.U32 R216, RZ, RZ, UR4 ;  /* 0x00000004ffd87e24 */ /* 0x000fe2000f8e00ff */
[----:B------:R-:W-:Y:S01]  /*49d0*/  LOP3.LUT R5, R0, 0x100, R5, 0xf8, !PT ;  /* 0x0000010000057812 */ /* 0x000fe200078ef805 */
[----:B------:R-:W4:Y:S01]  /*49e0*/  LDC R202, c[0x0][0xb20] ;  /* 0x0002c800ffca7b82 */ /* 0x000f220000000800 */
[----:B------:R-:W3:Y:S01]  /*49f0*/  LDS R3, [UR41+0x140] ;  /* 0x00014029ff037984 */ /* 0x000ee20008000800 */
[----:B------:R-:W1:Y:S01]  /*4a00*/  LDCU.64 UR44, c[0x0][0x348] ;  /* 0x00006900ff2c77ac */ /* 0x000e620008000a00 */
[----:B------:R-:W-:Y:S01]  /*4a10*/  LOP3.LUT R206, R5, R206, RZ, 0xfc, !PT ;  /* 0x000000ce05ce7212 */ /* 0x000fe200078efcff */
[----:B------:R-:W1:Y:S04]  /*4a20*/  LDCU.64 UR38, c[0x0][0x888] ;  /* 0x00011100ff2677ac */ /* 0x000e680008000a00 */
[----:B------:R-:W1:Y:S01]  /*4a30*/  LDC R93, c[0x0][0xb30] ;  /* 0x0002cc00ff5d7b82 */ /* 0x000e620000000800 */
[----:B------:R-:W-:-:S07]  /*4a40*/  UIADD3 UR40, UPT, UPT, UR41, 0x200, URZ ;  /* 0x0000020029287890 */ /* 0x000fce000fffe0ff */
[----:B------:R-:W1:Y:S08]  /*4a50*/  LDC.64 R188, c[0x0][0xb10] ;  /* 0x0002c400ffbc7b82 */ /* 0x000e700000000a00 */
[----:B------:R-:W1:Y:S08]  /*4a60*/  LDC.64 R90, c[0x0][0xb18] ;  /* 0x0002c600ff5a7b82 */ /* 0x000e700000000a00 */
[----:B------:R-:W1:Y:S08]  /*4a70*/  LDC.64 R184, c[0x0][0x888] ;  /* 0x00022200ffb87b82 */ /* 0x000e700000000a00 */
[----:B------:R-:W1:Y:S01]  /*4a80*/  LDC.64 R88, c[0x0][0xb28] ;  /* 0x0002ca00ff587b82 */ /* 0x000e620000000a00 */
[----:B---3--:R-:W-:-:S07]  /*4a90*/  IMAD.IADD R2, R3, 0x1, R2 ;  /* 0x0000000103027824 */ /* 0x008fce00078e0202 */
[----:B------:R-:W3:Y:S08]  /*4aa0*/  LDC.64 R186, c[0x0][0x890] ;  /* 0x00022400ffba7b82 */ /* 0x000ef00000000a00 */
[----:B------:R-:W1:Y:S08]  /*4ab0*/  LDC.64 R182, c[0x0][0x8b0] ;  /* 0x00022c00ffb67b82 */ /* 0x000e700000000a00 */
[----:B------:R-:W1:Y:S08]  /*4ac0*/  LDC.64 R180, c[0x0][0x8a8] ;  /* 0x00022a00ffb47b82 */ /* 0x000e700000000a00 */
[----:B--2-4-:R-:W1:Y:S02]  /*4ad0*/  LDC R204, c[0x0][0x374] ;  /* 0x0000dd00ffcc7b82 */ /* 0x014e640000000800 */
.L_x_101:
[----:B------:R-:W-:Y:S02]  /*4ae0*/  LEA R0, R218, UR41, 0x3 ;  /* 0x00000029da007c11 */ /* 0x000fe4000f8e18ff */
[----:B------:R-:W-:Y:S02]  /*4af0*/  SHF.L.U32 R3, R214, 0x1f, RZ ;  /* 0x0000001fd6037819 */ /* 0x000fe400000006ff */
[----:B------:R-:W-:Y:S02]  /*4b00*/  LEA R16, R218, UR41, 0x4 ;  /* 0x00000029da107c11 */ /* 0x000fe4000f8e20ff */
[----:B--2---:R-:W2:Y:S02]  /*4b10*/  SYNCS.PHASECHK.TRANS64.TRYWAIT P0, [R0+URZ+0x90], R3 ;  /* 0x00009003000075a7 */ /* 0x004ea400080011ff */
[----:B-12---:R-:W-:Y:S05]  /*4b20*/  @!P0 BRA `(.L_x_80) ;  /* 0x0000003400a88947 */ /* 0x006fea0003800000 */
.L_x_139:
[----:B------:R-:W4:Y:S01]  /*4b30*/  LDC.64 R14, c[0x0][0xb10] ;  /* 0x0002c400ff0e7b82 */ /* 0x000f220000000a00 */
[----:B------:R-:W3:Y:S01]  /*4b40*/  LDS.128 R16, [R16+0x120] ;  /* 0x0001200010107984 */ /* 0x000ee20000000c00 */
[----:B-1----:R-:W-:Y:S01]  /*4b50*/  ISETP.NE.AND P1, PT, R93, 0x1, PT ;  /* 0x000000015d00780c */ /* 0x002fe20003f25270 */
[----:B--2---:R-:W-:Y:S01]  /*4b60*/  VIADD R0, R0, 0xa0 ;  /* 0x000000a000007836 */ /* 0x004fe20000000000 */
[----:B------:R-:W-:Y:S04]  /*4b70*/  ISETP.GE.AND P0, PT, R92, 0x1, PT ;  /* 0x000000015c00780c */ /* 0x000fe80003f06270 */
[----:B------:R-:W1:Y:S01]  /*4b80*/  LDC.64 R12, c[0x0][0xb18] ;  /* 0x0002c600ff0c7b82 */ /* 0x000e620000000a00 */
[----:B------:R-:W-:Y:S01]  /*4b90*/  PRMT R0, RZ, 0x654, R0 ;  /* 0x00000654ff007816 */ /* 0x000fe20000000000 */
[----:B------:R-:W-:Y:S01]  /*4ba0*/  @!PT LDS RZ, [RZ] ;  /* 0x00000000fffff984 */ /* 0x000fe20000000800 */
[----:B------:R-:W-:Y:S01]  /*4bb0*/  @!PT LDS RZ, [RZ] ;  /* 0x00000000fffff984 */ /* 0x000fe20000000800 */
[----:B------:R-:W-:Y:S01]  /*4bc0*/  @!PT LDS RZ, [RZ] ;  /* 0x00000000fffff984 */ /* 0x000fe20000000800 */
[----:B------:R-:W-:Y:S01]  /*4bd0*/  @!PT LDS RZ, [RZ] ;  /* 0x00000000fffff984 */ /* 0x000fe20000000800 */
[----:B------:R2:W-:Y:S06]  /*4be0*/  MEMBAR.ALL.CTA ;  /* 0x0000000000007992 */ /* 0x0005ec0000008000 */
[----:B--2---:R-:W2:Y:S01]  /*4bf0*/  FENCE.VIEW.ASYNC.S ;  /* 0x00000000000073c6 */ /* 0x004ea20000000000 */
[----:B------:R-:W1:Y:S08]  /*4c00*/  @!P1 LDC R11, c[0x0][0xb20] ;  /* 0x0002c800ff0b9b82 */ /* 0x000e700000000800 */
[----:B------:R-:W1:Y:S01]  /*4c10*/  @!P1 LDC R10, c[0x0][0xb0c] ;  /* 0x0002c300ff0a9b82 */ /* 0x000e620000000800 */
[----:B--2---:R2:W-:Y:S01]  /*4c20*/  SYNCS.ARRIVE.TRANS64.RED.A1T0 RZ, [R0+URZ], RZ ;  /* 0x000000ff00ff79a7 */ /* 0x0045e200081004ff */
[----:B---3--:R-:W-:Y:S04]  /*4c30*/  LOP3.LUT P4, RZ, R18, 0x1, RZ, 0xc0, !PT ;  /* 0x0000000112ff7812 */ /* 0x008fe8000788c0ff */
[----:B------:R-:W-:Y:S09]  /*4c40*/  P2R R217, PR, RZ, 0x10 ;  /* 0x00000010ffd97803 */ /* 0x000ff20000000000 */
[----:B------:R-:W-:Y:S02]  /*4c50*/  @P4 MOV R97, R16 ;  /* 0x0000001000614202 */ /* 0x000fe40000000f00 */
[----:B------:R-:W-:Y:S01]  /*4c60*/  @P4 LOP3.LUT R95, R17, 0xffff, RZ, 0xc0, !PT ;  /* 0x0000ffff115f4812 */ /* 0x000fe200078ec0ff */
[----:B--2-4-:R-:W-:Y:S06]  /*4c70*/  @!P0 BRA `(.L_x_81) ;  /* 0x0000000000a48947 */ /* 0x014fec0003800000 */
[----:B------:R-:W-:Y:S01]  /*4c80*/  IMAD.HI.U32 R21, R204, R91, RZ ;  /* 0x0000005bcc157227 */ /* 0x000fe200078e00ff */
[----:B------:R-:W-:Y:S02]  /*4c90*/  ISETP.NE.AND P0, PT, R90, 0x1, PT ;  /* 0x000000015a00780c */ /* 0x000fe40003f05270 */
[----:B------:R-:W-:Y:S01]  /*4ca0*/  ISETP.NE.AND P2, PT, R92, 0x1, PT ;  /* 0x000000015c00780c */ /* 0x000fe20003f45270 */
[----:B------:R-:W-:Y:S01]  /*4cb0*/  IMAD.HI.U32 R20, R203, R188, RZ ;  /* 0x000000bccb147227 */ /* 0x000fe200078e00ff */
[----:B------:R-:W-:Y:S02]  /*4cc0*/  SHF.R.U32.HI R21, RZ, R202, R21 ;  /* 0x000000caff157219 */ /* 0x000fe40000011615 */
[----:B------:R-:W-:Y:S01]  /*4cd0*/  ISETP.NE.AND P3, PT, R94, 0x1, PT ;  /* 0x000000015e00780c */ /* 0x000fe20003f65270 */
[----:B------:R-:W-:Y:S01]  /*4ce0*/  IMAD.HI.U32 R24, R97, R188, RZ ;  /* 0x000000bc61187227 */ /* 0x000fe200078e00ff */
[----:B------:R-:W-:Y:S02]  /*4cf0*/  SHF.R.U32.HI R20, RZ, R189, R20 ;  /* 0x000000bdff147219 */ /* 0x000fe40000011614 */
[----:B------:R-:W-:Y:S01]  /*4d00*/  SEL R3, R204, R21, !P0 ;  /* 0x00000015cc037207 */ /* 0x000fe20004000000 */
[----:B------:R-:W-:Y:S01]  /*4d10*/  IMAD.HI.U32 R21, R95, R91, RZ ;  /* 0x0000005b5f157227 */ /* 0x000fe200078e00ff */
[----:B------:R-:W-:Y:S02]  /*4d20*/  SEL R7, R203, R20, !P3 ;  /* 0x00000014cb077207 */ /* 0x000fe40005800000 */
[----:B------:R-:W-:Y:S01]  /*4d30*/  SHF.R.U32.HI R24, RZ, R189, R24 ;  /* 0x000000bdff187219 */ /* 0x000fe20000011618 */
[-C--:B------:R-:W-:Y:S04]  /*4d40*/  IMAD.HI.U32 R20, R3, R88.reuse, RZ ;  /* 0x0000005803147227 */ /* 0x080fe800078e00ff */
[----:B------:R-:W-:Y:S01]  /*4d50*/  IMAD.HI.U32 R22, R7, R88, RZ ;  /* 0x0000005807167227 */ /* 0x000fe200078e00ff */
[-C--:B------:R-:W-:Y:S02]  /*4d60*/  @P2 SHF.R.U32.HI R3, RZ, R89.reuse, R20 ;  /* 0x00000059ff032219 */ /* 0x080fe40000011614 */
[----:B------:R-:W-:Y:S02]  /*4d70*/  SHF.R.U32.HI R20, RZ, R202, R21 ;  /* 0x000000caff147219 */ /* 0x000fe40000011615 */
[----:B------:R-:W-:Y:S01]  /*4d80*/  @P2 SHF.R.U32.HI R7, RZ, R89, R22 ;  /* 0x00000059ff072219 */ /* 0x000fe20000011616 */
[C---:B------:R-:W-:Y:S01]  /*4d90*/  IMAD R4, R92.reuse, R3, RZ ;  /* 0x000000035c047224 */ /* 0x040fe200078e02ff */
[----:B------:R-:W-:Y:S02]  /*4da0*/  SEL R5, R95, R20, !P0 ;  /* 0x000000145f057207 */ /* 0x000fe40004000000 */
[----:B------:R-:W-:Y:S01]  /*4db0*/  SEL R3, R97, R24, !P3 ;  /* 0x0000001861037207 */ /* 0x000fe20005800000 */
[----:B------:R-:W-:Y:S01]  /*4dc0*/  IMAD R6, R92, R7, RZ ;  /* 0x000000075c067224 */ /* 0x000fe200078e02ff */
[C---:B------:R-:W-:Y:S01]  /*4dd0*/  ISETP.GE.AND P0, PT, R5.reuse, R4, PT ;  /* 0x000000040500720c */ /* 0x040fe20003f06270 */
[----:B------:R-:W-:Y:S03]  /*4de0*/  IMAD.HI.U32 R8, R5, R88, RZ ;  /* 0x0000005805087227 */ /* 0x000fe600078e00ff */
[----:B------:R-:W-:Y:S01]  /*4df0*/  ISETP.GE.OR P0, PT, R3, R6, P0 ;  /* 0x000000060300720c */ /* 0x000fe20000706670 */
[----:B------:R-:W-:Y:S01]  /*4e00*/  IMAD.MOV R6, RZ, RZ, -R3 ;  /* 0x000000ffff067224 */ /* 0x000fe200078e0a03 */
[-C--:B------:R-:W-:Y:S03]  /*4e10*/  SHF.R.U32.HI R8, RZ, R89.reuse, R8 ;  /* 0x00000059ff087219 */ /* 0x080fe60000011608 */
[----:B------:R-:W-:Y:S01]  /*4e20*/  IMAD R97, R94, R6, R97 ;  /* 0x000000065e617224 */ /* 0x000fe200078e0261 */
[----:B------:R-:W-:Y:S05]  /*4e30*/  SEL R9, R5, R8, !P2 ;  /* 0x0000000805097207 */ /* 0x000fea0005000000 */
[----:B------:R-:W-:Y:S02]  /*4e40*/  IMAD.MOV R8, RZ, RZ, -R9 ;  /* 0x000000ffff087224 */ /* 0x000fe400078e0a09 */
[C---:B------:R-:W-:Y:S04]  /*4e50*/  @!P0 IMAD.HI.U32 R4, R3.reuse, R88, RZ ;  /* 0x0000005803048227 */ /* 0x040fe800078e00ff */
[----:B------:R-:W-:Y:S01]  /*4e60*/  IMAD R8, R92, R8, R5 ;  /* 0x000000085c087224 */ /* 0x000fe200078e0205 */
[----:B------:R-:W-:Y:S04]  /*4e70*/  @!P0 SHF.R.U32.HI R4, RZ, R89, R4 ;  /* 0x00000059ff048219 */ /* 0x000fe80000011604 */
[----:B------:R-:W-:Y:S02]  /*4e80*/  @!P0 SEL R0, R3, R4, !P2 ;  /* 0x0000000403008207 */ /* 0x000fe40005000000 */
[----:B------:R-:W-:Y:S02]  /*4e90*/  IADD3 R4, PT, PT, -R5, RZ, RZ ;  /* 0x000000ff05047210 */ /* 0x000fe40007ffe1ff */
[----:B------:R-:W-:Y:S01]  /*4ea0*/  @!P0 IADD3 R9, PT, PT, R9, -R0, RZ ;  /* 0x8000000009098210 */ /* 0x000fe20007ffe0ff */
[----:B------:R-:W-:Y:S02]  /*4eb0*/  @!P0 IMAD R0, R7, R8, R0 ;  /* 0x0000000807008224 */ /* 0x000fe400078e0200 */
[----:B------:R-:W-:Y:S02]  /*4ec0*/  IMAD R95, R90, R4, R95 ;  /* 0x000000045a5f7224 */ /* 0x000fe400078e025f */
[----:B------:R-:W-:Y:S02]  /*4ed0*/  @!P0 IMAD R5, R9, R92, R3 ;  /* 0x0000005c09058224 */ /* 0x000fe400078e0203 */
[----:B------:R-:W-:Y:S04]  /*4ee0*/  @!P0 IMAD.MOV.U32 R3, RZ, RZ, R0 ;  /* 0x000000ffff038224 */ /* 0x000fe800078e0000 */
[----:B------:R-:W-:Y:S02]  /*4ef0*/  IMAD R97, R3, R94, R97 ;  /* 0x0000005e03617224 */ /* 0x000fe400078e0261 */
[----:B------:R-:W-:Y:S07]  /*4f00*/  IMAD R95, R5, R90, R95 ;  /* 0x0000005a055f7224 */ /* 0x000fee00078e025f */
.L_x_81:
[----:B-1----:R-:W-:Y:S01]  /*4f10*/  @!P1 IMAD.HI.U32 R4, R95, R13, RZ ;  /* 0x0000000d5f049227 */ /* 0x002fe200078e00ff */
[----:B------:R-:W-:Y:S01]  /*4f20*/  @!P1 ISETP.NE.AND P0, PT, R12, 0x1, PT ;  /* 0x000000010c00980c */ /* 0x000fe20003f05270 */
[----:B------:R-:W-:Y:S01]  /*4f30*/  ULOP3.LUT UP0, URZ, UR40, 0x90, URZ, 0xc0, !UPT ;  /* 0x0000009028ff7892 */ /* 0x000fe2000f80c0ff */
[----:B------:R-:W-:Y:S01]  /*4f40*/  @!P1 ISETP.NE.AND P2, PT, R10, 0x1, PT ;  /* 0x000000010a00980c */ /* 0x000fe20003f45270 */
[----:B------:R-:W-:Y:S01]  /*4f50*/  @!P1 IMAD.HI.U32 R0, R97, R14, RZ ;  /* 0x0000000e61009227 */ /* 0x000fe200078e00ff */
[----:B------:R-:W-:Y:S02]  /*4f60*/  @!P1 SHF.R.U32.HI R4, RZ, R11, R4 ;  /* 0x0000000bff049219 */ /* 0x000fe40000011604 */
[----:B------:R-:W-:Y:S01]  /*4f70*/  @P4 SHF.R.U32.HI R212, RZ, 0x10, R17 ;  /* 0x00000010ffd44819 */ /* 0x000fe20000011611 */
[----:B------:R-:W-:Y:S01]  /*4f80*/  VIADD R218, R218, 0x1 ;  /* 0x00000001dada7836 */ /* 0x000fe20000000000 */
[----:B------:R-:W-:Y:S02]  /*4f90*/  @!P1 SHF.R.U32.HI R0, RZ, R15, R0 ;  /* 0x0000000fff009219 */ /* 0x000fe40000011600 */
[----:B------:R-:W-:Y:S02]  /*4fa0*/  @!P1 SEL R3, R95, R4, !P0 ;  /* 0x000000045f039207 */ /* 0x000fe40004000000 */
[----:B------:R-:W-:Y:S05]  /*4fb0*/  @!P1 SEL R4, R97, R0, !P2 ;  /* 0x0000000061049207 */ /* 0x000fea0005000000 */
[----:B------:R-:W-:Y:S02]  /*4fc0*/  @!P1 IMAD.IADD R0, R3, 0x1, -R4 ;  /* 0x0000000103009824 */ /* 0x000fe400078e0a04 */
[----:B------:R-:W-:Y:S02]  /*4fd0*/  @!P1 IMAD.IADD R3, R4, 0x1, -R3 ;  /* 0x0000000104039824 */ /* 0x000fe400078e0a03 */
[----:B------:R-:W-:Y:S02]  /*4fe0*/  @!P1 IMAD R97, R0, R10, R97 ;  /* 0x0000000a00619224 */ /* 0x000fe400078e0261 */
[----:B------:R-:W-:Y:S01]  /*4ff0*/  @!P1 IMAD R95, R3, R12, R95 ;  /* 0x0000000c035f9224 */ /* 0x000fe200078e025f */
[----:B------:R-:W-:Y:S06]  /*5000*/  BRA.U !UP0, `(.L_x_82) ;  /* 0x0000000108407547 */ /* 0x000fec000b800000 */
[----:B------:R-:W1:Y:S01]  /*5010*/  LDCU.64 UR8, c[0x4][0x80] ;  /* 0x01001000ff0877ac */ /* 0x000e620008000a00 */
[----:B------:R-:W-:Y:S01]  /*5020*/  MOV R15, 0x0 ;  /* 0x00000000000f7802 */ /* 0x000fe20000000f00 */
[----:B------:R-:W-:Y:S02]  /*5030*/  HFMA2 R12, -RZ, RZ, 0, 5.9604644775390625e-08 ;  /* 0x00000001ff0c7431 */ /* 0x000fe400000001ff */
[----:B------:R-:W-:Y:S02]  /*5040*/  IMAD.MOV.U32 R8, RZ, RZ, 0x70 ;  /* 0x00000070ff087424 */ /* 0x000fe400078e00ff */
[----:B------:R-:W-:Y:S01]  /*5050*/  IMAD.MOV.U32 R13, RZ, RZ, RZ ;  /* 0x000000ffff0d7224 */ /* 0x000fe200078e00ff */
[----:B------:R-:W2:Y:S01]  /*5060*/  LDCU.64 UR6, c[0x4][0x88] ;  /* 0x01001100ff0677ac */ /* 0x000ea20008000a00 */
[----:B------:R-:W3:Y:S01]  /*5070*/  LDC.64 R14, c[0x4][R15] ;  /* 0x010000000f0e7b82 */ /* 0x000ee20000000a00 */
[----:B------:R-:W4:Y:S01]  /*5080*/  LDCU.64 UR4, c[0x4][0x8] ;  /* 0x01000100ff0477ac */ /* 0x000f220008000a00 */
[----:B-1----:R-:W-:Y:S01]  /*5090*/  MOV R5, UR9 ;  /* 0x0000000900057c02 */ /* 0x002fe20008000f00 */
[----:B------:R-:W-:Y:S01]  /*50a0*/  IMAD.U32 R4, RZ, RZ, UR8 ;  /* 0x00000008ff047e24 */ /* 0x000fe2000f8e00ff */
[----:B--2---:R-:W-:Y:S01]  /*50b0*/  MOV R7, UR7 ;  /* 0x0000000700077c02 */ /* 0x004fe20008000f00 */
[----:B------:R-:W-:Y:S01]  /*50c0*/  IMAD.U32 R6, RZ, RZ, UR6 ;  /* 0x00000006ff067e24 */ /* 0x000fe2000f8e00ff */
[----:B----4-:R-:W-:Y:S01]  /*50d0*/  MOV R11, UR5 ;  /* 0x00000005000b7c02 */ /* 0x010fe20008000f00 */
[----:B------:R-:W-:Y:S02]  /*50e0*/  IMAD.U32 R10, RZ, RZ, UR4 ;  /* 0x00000004ff0a7e24 */ /* 0x000fe4000f8e00ff */
[----:B------:R-:W-:Y:S07]  /*50f0*/  LEPC R20, `(.L_x_82) ;  /* 0x000000001014794e */ /* 0x000fee0000000000 */
[----:B---3-5:R-:W-:Y:S05]  /*5100*/  CALL.ABS.NOINC R14 ;  /* 0x000000000e007343 */ /* 0x028fea0003c00000 */
.L_x_82:
[----:B------:R-:W-:Y:S01]  /*5110*/  LOP3.LUT P0, RZ, R216, 0x90, RZ, 0xc0, !PT ;  /* 0x00000090d8ff7812 */ /* 0x000fe2000780c0ff */
[----:B------:R-:W-:Y:S11]  /*5120*/  BSSY.RECONVERGENT B6, `(.L_x_83) ;  /* 0x0000013000067945 */ /* 0x000ff60003800200 */
[----:B------:R-:W-:Y:S01]  /*5130*/  @!UPT UIADD3 URZ, UPT, UPT, URZ, URZ, URZ ;  /* 0x000000fffffff290 */ /* 0x000fe2000fffe0ff */
[----:B------:R-:W-:Y:S05]  /*5140*/  @!P0 BRA `(.L_x_84) ;  /* 0x0000000000408947 */ /* 0x000fea0003800000 */
        /* <DEDUP_REMOVED lines=16> */
.L_x_84:
[----:B------:R-:W-:Y:S05]  /*5250*/  BSYNC.RECONVERGENT B6 ;  /* 0x0000000000067941 */ /* 0x000fea0003800200 */
.L_x_83:
[----:B------:R-:W-:Y:S01]  /*5260*/  ISETP.NE.U32.AND P3, PT, R186, RZ, PT ;  /* 0x000000ffba00720c */ /* 0x000fe20003f65070 */
[----:B------:R-:W-:Y:S01]  /*5270*/  UISETP.NE.AND UP1, UPT, UR42, URZ, UPT ;  /* 0x000000ff2a00728c */ /* 0x000fe2000bf25270 */
[----:B------:R-:W-:Y:S02]  /*5280*/  ISETP.NE.U32.AND P4, PT, R182, RZ, PT ;  /* 0x000000ffb600720c */ /* 0x000fe40003f85070 */
[----:B------:R-:W-:Y:S02]  /*5290*/  ISETP.NE.AND.EX P3, PT, R187, RZ, PT, P3 ;  /* 0x000000ffbb00720c */ /* 0x000fe40003f65330 */
[----:B------:R-:W-:Y:S02]  /*52a0*/  PLOP3.LUT P1, PT, PT, PT, PT, 0x8, 0x80 ;  /* 0x000000000080781c */ /* 0x000fe40003f2e170 */
[----:B------:R-:W-:Y:S02]  /*52b0*/  PLOP3.LUT P0, PT, PT, PT, UP1, 0x80, 0x8 ;  /* 0x000000000008781c */ /* 0x000fe40003f0f018 */
[----:B------:R-:W-:Y:S02]  /*52c0*/  ISETP.NE.AND.EX P4, PT, R183, RZ, PT, P4 ;  /* 0x000000ffb700720c */ /* 0x000fe40003f85340 */
[----:B------:R-:W1:Y:S09]  /*52d0*/  @UP1 LDCU.64 UR4, c[0x0][0x888] ;  /* 0x00011100ff0417ac */ /* 0x000e720008000a00 */
[----:B------:R-:W-:Y:S01]  /*52e0*/  @P0 PLOP3.LUT P1, PT, P3, PT, PT, 0x80, 0x8 ;  /* 0x000000000008081c */ /* 0x000fe20001f2f070 */
[----:B-1----:R-:W-:Y:S04]  /*52f0*/  @UP1 UISETP.NE.U32.AND UP0, UPT, UR4, URZ, UPT ;  /* 0x000000ff0400128c */ /* 0x002fe8000bf05070 */
[----:B------:R-:W-:Y:S04]  /*5300*/  @UP1 UISETP.NE.AND.EX UP0, UPT, UR5, URZ, UPT, UP0 ;  /* 0x000000ff0500128c */ /* 0x000fe8000bf05300 */
[----:B------:R-:W-:Y:S01]  /*5310*/  @UP1 USEL UR4, URZ, 0xffffffff, UP0 ;  /* 0xffffffffff041887 */ /* 0x000fe20008000000 */
[----:B------:R-:W-:Y:S11]  /*5320*/  @!P3 BRA `(.L_x_85) ;  /* 0x00000000002cb947 */ /* 0x000ff60003800000 */
[----:B------:R-:W-:Y:S01]  /*5330*/  ISETP.NE.U32.AND P2, PT, R184, RZ, PT ;  /* 0x000000ffb800720c */ /* 0x000fe20003f45070 */
[----:B------:R-:W-:Y:S03]  /*5340*/  IMAD.MOV.U32 R200, RZ, RZ, 0x1 ;  /* 0x00000001ffc87424 */ /* 0x000fe600078e00ff */
[----:B------:R-:W-:Y:S11]  /*5350*/  ISETP.NE.AND.EX P2, PT, R185, RZ, PT, P2 ;  /* 0x000000ffb900720c */ /* 0x000ff60003f45320 */
[----:B------:R-:W-:Y:S02]  /*5360*/  @!UPT UIADD3 URZ, UPT, UPT, URZ, URZ, URZ ;  /* 0x000000fffffff290 */ /* 0x000fe4000fffe0ff */
[----:B------:R-:W1:Y:S01]  /*5370*/  @P2 LDC.64 R4, c[0x0][0x888] ;  /* 0x00022200ff042b82 */ /* 0x000e620000000a00 */
[----:B------:R-:W-:Y:S04]  /*5380*/  @P2 IMAD R0, R186, UR36, RZ ;  /* 0x00000024ba002c24 */ /* 0x000fe8000f8e02ff */
[----:B-1----:R-:W-:Y:S04]  /*5390*/  @P2 IMAD.WIDE R4, R0, 0x4, R4 ;  /* 0x0000000400042825 */ /* 0x002fe800078e0204 */
[----:B------:R-:W-:Y:S01]  /*53a0*/  HFMA2 R0, -RZ, RZ, 0, 5.9604644775390625e-08 ;  /* 0x00000001ff007431 */ /* 0x000fe200000001ff */
[----:B-----5:R1:W5:Y:S04]  /*53b0*/  @P2 LDG.E R101, desc[UR46][R4.64] ;  /* 0x0000002e04652981 */ /* 0x020368000c1e1900 */
[----:B------:R-:W-:Y:S01]  /*53c0*/  @!P2 PRMT R200, R0, 0x7610, R200 ;  /* 0x0000761000c8a816 */ /* 0x000fe200000000c8 */
[----:B-1----:R-:W2:Y:S06]  /*53d0*/  @!P2 LDC R101, c[0x0][0x880] ;  /* 0x00022000ff65ab82 */ /* 0x002eac0000000800 */
.L_x_85:
[----:B------:R-:W-:Y:S05]  /*53e0*/  @!P4 BRA `(.L_x_86) ;  /* 0x000000000020c947 */ /* 0x000fea0003800000 */
[----:B------:R-:W-:Y:S04]  /*53f0*/  ISETP.NE.U32.AND P2, PT, R180, RZ, PT ;  /* 0x000000ffb400720c */ /* 0x000fe80003f45070 */
[----:B------:R-:W-:Y:S11]  /*5400*/  ISETP.NE.AND.EX P2, PT, R181, RZ, PT, P2 ;  /* 0x000000ffb500720c */ /* 0x000ff60003f45320 */
[----:B------:R-:W-:Y:S02]  /*5410*/  @!UPT UIADD3 URZ, UPT, UPT, URZ, URZ, URZ ;  /* 0x000000fffffff290 */ /* 0x000fe4000fffe0ff */
[----:B------:R-:W1:Y:S01]  /*5420*/  @P2 LDC.64 R4, c[0x0][0x8a8] ;  /* 0x00022a00ff042b82 */ /* 0x000e620000000a00 */
[----:B------:R-:W-:Y:S04]  /*5430*/  @P2 IMAD R0, R182, UR36, RZ ;  /* 0x00000024b6002c24 */ /* 0x000fe8000f8e02ff */
[----:B-1----:R-:W-:Y:S05]  /*5440*/  @P2 IMAD.WIDE R4, R0, 0x4, R4 ;  /* 0x0000000400042825 */ /* 0x002fea00078e0204 */
[----:B-----5:R1:W5:Y:S02]  /*5450*/  @P2 LDG.E R98, desc[UR46][R4.64] ;  /* 0x0000002e04622981 */ /* 0x020364000c1e1900 */
[----:B-1----:R-:W3:Y:S02]  /*5460*/  @!P2 LDC R98, c[0x0][0x8a0] ;  /* 0x00022800ff62ab82 */ /* 0x002ee40000000800 */
.L_x_86:
[----:B--2--5:R-:W-:Y:S01]  /*5470*/  @P0 FSETP.NEU.AND P4, PT, R101, RZ, PT ;  /* 0x000000ff6500020b */ /* 0x024fe20003f8d000 */
[----:B------:R-:W-:Y:S01]  /*5480*/  IMAD.U32 R0, RZ, RZ, UR4 ;  /* 0x00000004ff007e24 */ /* 0x000fe2000f8e00ff */
[----:B------:R-:W-:Y:S01]  /*5490*/  @P0 LOP3.LUT P2, RZ, R200, 0xff, RZ, 0xc0, !PT ;  /* 0x000000ffc8ff0812 */ /* 0x000fe2000784c0ff */
[----:B------:R-:W-:Y:S01]  /*54a0*/  BSSY B1, `(.L_x_87) ;  /* 0x0000041000017945 */ /* 0x000fe20003800000 */
[----:B------:R-:W-:Y:S02]  /*54b0*/  @P0 SEL R3, RZ, 0xffffffff, P4 ;  /* 0xffffffffff030807 */ /* 0x000fe40002000000 */
[----:B------:R-:W-:Y:S02]  /*54c0*/  CS2R R106, SRZ ;  /* 0x00000000006a7805 */ /* 0x000fe4000001ff00 */
[----:B------:R-:W-:Y:S02]  /*54d0*/  LEA R16, R96, UR41, 0x3 ;  /* 0x0000002960107c11 */ /* 0x000fe4000f8e18ff */
[----:B------:R-:W-:Y:S02]  /*54e0*/  CS2R R104, SRZ ;  /* 0x0000000000687805 */ /* 0x000fe4000001ff00 */
[----:B------:R-:W-:Y:S02]  /*54f0*/  @P1 SEL R3, R0, R3, !P2 ;  /* 0x0000000300031207 */ /* 0x000fe40005000000 */
[----:B------:R-:W-:Y:S02]  /*5500*/  CS2R R122, SRZ ;  /* 0x00000000007a7805 */ /* 0x000fe4000001ff00 */
[----:B------:R-:W-:Y:S02]  /*5510*/  SHF.L.U32 R9, R215, 0x1f, RZ ;  /* 0x0000001fd7097819 */ /* 0x000fe400000006ff */
[----:B------:R-:W-:Y:S02]  /*5520*/  CS2R R120, SRZ ;  /* 0x0000000000787805 */ /* 0x000fe4000001ff00 */
[----:B------:R-:W-:Y:S02]  /*5530*/  @P0 LOP3.LUT R3, R3, 0x1, RZ, 0xc0, !PT ;  /* 0x0000000103030812 */ /* 0x000fe400078ec0ff */
[----:B------:R-:W-:Y:S02]  /*5540*/  CS2R R118, SRZ ;  /* 0x0000000000767805 */ /* 0x000fe4000001ff00 */
[----:B------:R-:W-:Y:S02]  /*5550*/  PLOP3.LUT P5, PT, PT, PT, PT, 0x8, 0x80 ;  /* 0x000000000080781c */ /* 0x000fe40003fae170 */
[----:B------:R-:W-:Y:S02]  /*5560*/  CS2R R116, SRZ ;  /* 0x0000000000747805 */ /* 0x000fe4000001ff00 */
[----:B------:R-:W-:Y:S02]  /*5570*/  ISETP.NE.U32.OR P1, PT, R3, 0x1, !P0 ;  /* 0x000000010300780c */ /* 0x000fe40004725470 */
[----:B------:R-:W-:Y:S02]  /*5580*/  CS2R R114, SRZ ;  /* 0x0000000000727805 */ /* 0x000fe4000001ff00 */
[----:B------:R-:W-:Y:S02]  /*5590*/  CS2R R112, SRZ ;  /* 0x0000000000707805 */ /* 0x000fe4000001ff00 */
[----:B------:R-:W-:Y:S02]  /*55a0*/  CS2R R110, SRZ ;  /* 0x00000000006e7805 */ /* 0x000fe4000001ff00 */
[----:B------:R-:W-:Y:S05]  /*55b0*/  CS2R R108, SRZ ;  /* 0x00000000006c7805 */ /* 0x000fea000001ff00 */
[----:B------:R-:W-:Y:S04]  /*55c0*/  @P1 SHF.L.U32 R4, R213, 0x1f, RZ ;  /* 0x0000001fd5041819 */ /* 0x000fe800000006ff */
[----:B------:R-:W1:Y:S01]  /*55d0*/  @P1 SYNCS.PHASECHK.TRANS64.TRYWAIT P0, [UR41+0x70], R4 ;  /* 0x00007004ff0015a7 */ /* 0x000e620008001129 */
[----:B------:R2:W4:Y:S01]  /*55e0*/  SYNCS.PHASECHK.TRANS64.TRYWAIT P4, [R16+URZ+0xb0], R9 ;  /* 0x0000b009100075a7 */ /* 0x00052200080811ff */
[----:B-1----:R-:W-:Y:S01]  /*55f0*/  @P1 PLOP3.LUT P5, PT, P0, PT, PT, 0x8, 0x80 ;  /* 0x000000000080181c */ /* 0x002fe200007ae170 */
[----:B------:R-:W-:Y:S01]  /*5600*/  @!UPT UIADD3 URZ, UPT, UPT, URZ, URZ, URZ ;  /* 0x000000fffffff290 */ /* 0x000fe2000fffe0ff */
[----:B--2-4-:R-:W-:Y:S11]  /*5610*/  @!P1 BRA `(.L_x_88) ;  /* 0x0000000000a49947 */ /* 0x014ff60003800000 */
[----:B------:R-:W-:Y:S01]  /*5620*/  ISETP.NE.U32.AND P0, PT, RZ, UR38, PT ;  /* 0x00000026ff007c0c */ /* 0x000fe2000bf05070 */
[----:B------:R-:W-:Y:S01]  /*5630*/  BSSY B0, `(.L_x_89) ;  /* 0x0000018000007945 */ /* 0x000fe20003800000 */
[----:B------:R-:W-:Y:S02]  /*5640*/  FSETP.NEU.AND P2, PT, R101, RZ, PT ;  /* 0x000000ff6500720b */ /* 0x000fe40003f4d000 */
[----:B------:R-:W-:Y:S02]  /*5650*/  CS2R R110, SRZ ;  /* 0x00000000006e7805 */ /* 0x000fe4000001ff00 */
[----:B------:R-:W-:Y:S02]  /*5660*/  ISETP.NE.AND.EX P0, PT, RZ, UR39, PT, P0 ;  /* 0x00000027ff007c0c */ /* 0x000fe4000bf05300 */
[----:B------:R-:W-:Y:S02]  /*5670*/  CS2R R108, SRZ ;  /* 0x00000000006c7805 */ /* 0x000fe4000001ff00 */
[----:B------:R-:W-:Y:S02]  /*5680*/  LOP3.LUT P1, RZ, R200, 0xff, RZ, 0xc0, !PT ;  /* 0x000000ffc8ff7812 */ /* 0x000fe4000782c0ff */
[----:B------:R-:W-:Y:S02]  /*5690*/  CS2R R114, SRZ ;  /* 0x0000000000727805 */ /* 0x000fe4000001ff00 */
[----:B------:R-:W-:Y:S02]  /*56a0*/  SEL R0, RZ, 0xffffffff, P2 ;  /* 0xffffffffff007807 */ /* 0x000fe40001000000 */
[----:B------:R-:W-:Y:S02]  /*56b0*/  CS2R R112, SRZ ;  /* 0x0000000000707805 */ /* 0x000fe4000001ff00 */
[----:B------:R-:W-:Y:S02]  /*56c0*/  SEL R3, RZ, 0xffffffff, P0 ;  /* 0xffffffffff037807 */ /* 0x000fe40000000000 */
[----:B------:R-:W-:Y:S02]  /*56d0*/  CS2R R118, SRZ ;  /* 0x0000000000767805 */ /* 0x000fe4000001ff00 */
[----:B------:R-:W-:Y:S02]  /*56e0*/  CS2R R116, SRZ ;  /* 0x0000000000747805 */ /* 0x000fe4000001ff00 */
[----:B------:R-:W-:Y:S02]  /*56f0*/  CS2R R122, SRZ ;  /* 0x00000000007a7805 */ /* 0x000fe4000001ff00 */
[----:B------:R-:W-:Y:S02]  /*5700*/  @P3 SEL R0, R3, R0, !P1 ;  /* 0x0000000003003207 */ /* 0x000fe40004800000 */
[----:B------:R-:W-:Y:S02]  /*5710*/  CS2R R120, SRZ ;  /* 0x0000000000787805 */ /* 0x000fe4000001ff00 */
[----:B------:R-:W-:Y:S02]  /*5720*/  CS2R R106, SRZ ;  /* 0x00000000006a7805 */ /* 0x000fe4000001ff00 */
[----:B------:R-:W-:Y:S02]  /*5730*/  CS2R R104, SRZ ;  /* 0x0000000000687805 */ /* 0x000fe4000001ff00 */
[----:B------:R-:W-:Y:S04]  /*5740*/  LOP3.LUT R0, R0, 0x1, RZ, 0xc0, !PT ;  /* 0x0000000100007812 */ /* 0x000fe800078ec0ff */
[----:B------:R-:W-:Y:S01]  /*5750*/  ISETP.NE.U32.AND P0, PT, R0, 0x1, PT ;  /* 0x000000010000780c */ /* 0x000fe20003f05070 */
[----:B------:R-:W-:Y:S01]  /*5760*/  @!UPT UIADD3 URZ, UPT, UPT, URZ, URZ, URZ ;  /* 0x000000fffffff290 */ /* 0x000fe2000fffe0ff */
[----:B------:R-:W-:Y:S11]  /*5770*/  @!P5 BRA `(.L_x_90) ;  /* 0x00000000000cd947 */ /* 0x000ff60003800000 */
[----:B------:R-:W-:Y:S04]  /*5780*/  SHF.L.U32 R3, R213, 0x1f, RZ ;  /* 0x0000001fd5037819 */ /* 0x000fe800000006ff */
[----:B------:R-:W1:Y:S02]  /*5790*/  SYNCS.PHASECHK.TRANS64.TRYWAIT P1, [UR41+0x70], R3 ;  /* 0x00007003ff0075a7 */ /* 0x000e640008021129 */
[----:B-1----:R-:W-:Y:S05]  /*57a0*/  @!P1 BRA `(.L_x_91) ;  /* 0x00000028009c9947 */ /* 0x002fea0003800000 */
.L_x_90:
[----:B------:R-:W-:Y:S05]  /*57b0*/  BSYNC B0 ;  /* 0x0000000000007941 */ /* 0x000fea0003800000 */
.L_x_89:
[----:B------:R2:W4:Y:S01]  /*57c0*/  @P0 LDS.128 R108, [R206+UR41+0x200] ;  /* 0x00020029ce6c0984 */ /* 0x0005220008000c00 */
[----:B------:R-:W-:Y:S01]  /*57d0*/  UIADD3 UR4, UPT, UPT, UR41, 0x78, URZ ;  /* 0x0000007829047890 */ /* 0x000fe2000fffe0ff */
[----:B------:R-:W-:Y:S02]  /*57e0*/  LOP3.LUT R213, R213, 0x1, RZ, 0x3c, !PT ;  /* 0x00000001d5d57812 */ /* 0x000fe400078e3cff */
[----:B------:R2:W1:Y:S01]  /*57f0*/  @P0 LDS.128 R112, [R206+UR41+0xa00] ;  /* 0x000a0029ce700984 */ /* 0x0004620008000c00 */
[----:B------:R-:W-:Y:S03]  /*5800*/  UPRMT UR4, UR37, 0x654, UR4 ;  /* 0x0000065425047896 */ /* 0x000fe60008000004 */
[----:B------:R2:W1:Y:S04]  /*5810*/  @P0 LDS.128 R116, [R206+UR41+0x1200] ;  /* 0x00120029ce740984 */ /* 0x0004680008000c00 */
[----:B------:R2:W1:Y:S04]  /*5820*/  @P0 LDS.128 R120, [R206+UR41+0x1a00] ;  /* 0x001a0029ce780984 */ /* 0x0004680008000c00 */
[----:B------:R2:W1:Y:S01]  /*5830*/  @P0 LDS.128 R104, [R206+UR41+0x2200] ;  /* 0x00220029ce680984 */ /* 0x0004620008000c00 */
[----:B------:R-:W-:Y:S01]  /*5840*/  @!PT LDS RZ, [RZ] ;  /* 0x00000000fffff984 */ /* 0x000fe20000000800 */
[----:B------:R-:W-:Y:S01]  /*5850*/  @!PT LDS RZ, [RZ] ;  /* 0x00000000fffff984 */ /* 0x000fe20000000800 */
[----:B------:R-:W-:Y:S01]  /*5860*/  @!PT LDS RZ, [RZ] ;  /* 0x00000000fffff984 */ /* 0x000fe20000000800 */
[----:B------:R-:W-:Y:S01]  /*5870*/  @!PT LDS RZ, [RZ] ;  /* 0x00000000fffff984 */ /* 0x000fe20000000800 */
[----:B------:R5:W-:Y:S06]  /*5880*/  MEMBAR.ALL.CTA ;  /* 0x0000000000007992 */ /* 0x000bec0000008000 */
[----:B-----5:R-:W5:Y:S02]  /*5890*/  FENCE.VIEW.ASYNC.S ;  /* 0x00000000000073c6 */ /* 0x020f640000000000 */
[----:B-----5:R-:W-:Y:S01]  /*58a0*/  SYNCS.ARRIVE.TRANS64.RED.A1T0 RZ, [UR4], RZ ;  /* 0x000000ffffff79a7 */ /* 0x020fe20008100404 */
.L_x_88:
[----:B------:R-:W-:Y:S05]  /*58b0*/  BSYNC B1 ;  /* 0x0000000000017941 */ /* 0x000fea0003800000 */
.L_x_87:
[----:B-1----:R-:W-:Y:S04]  /*58c0*/  LEA.HI R0, R96, R96, RZ, 0x1 ;  /* 0x0000006060007211 */ /* 0x002fe800078f08ff */
[----:B------:R-:W-:Y:S02]  /*58d0*/  SHF.R.U32.HI R7, RZ, 0x1, R0 ;  /* 0x00000001ff077819 */ /* 0x000fe40000011600 */
[----:B------:R-:W-:Y:S03]  /*58e0*/  LOP3.LUT R5, R0, 0xffe, RZ, 0xc0, !PT ;  /* 0x00000ffe00057812 */ /* 0x000fe600078ec0ff */
[----:B------:R-:W-:Y:S02]  /*58f0*/  IMAD R3, R7, 0xa0, R2 ;  /* 0x000000a007037824 */ /* 0x000fe400078e0202 */
[----:B------:R-:W-:Y:S04]  /*5900*/  IMAD.IADD R0, R96, 0x1, -R5 ;  /* 0x0000000160007824 */ /* 0x000fe800078e0a05 */
[----:B------:R-:W-:Y:S05]  /*5910*/  IMAD R99, R0, 0x100000, R3 ;  /* 0x0010000000637824 */ /* 0x000fea00078e0203 */
[----:B------:R-:W-:Y:S04]  /*5920*/  SHF.R.U32.HI R4, RZ, 0x15, R99 ;  /* 0x00000015ff047819 */ /* 0x000fe80000011663 */
[----:B------:R-:W-:Y:S01]  /*5930*/  LOP3.LUT P0, RZ, R4, 0x3, R207, 0x48, !PT ;  /* 0x0000000304ff7812 */ /* 0x000fe200078048cf */
[----:B------:R-:W-:Y:S01]  /*5940*/  @!UPT UIADD3 URZ, UPT, UPT, URZ, URZ, URZ ;  /* 0x000000fffffff290 */ /* 0x000fe2000fffe0ff */
[----:B------:R-:W-:Y:S11]  /*5950*/  @P4 BRA `(.L_x_92) ;  /* 0x0000000000084947 */ /* 0x000ff60003800000 */
[----:B------:R-:W1:Y:S02]  /*5960*/  SYNCS.PHASECHK.TRANS64.TRYWAIT P1, [R16+URZ+0xb0], R9 ;  /* 0x0000b009100075a7 */ /* 0x000e6400080211ff */
[----:B-1----:R-:W-:Y:S05]  /*5970*/  @!P1 BRA `(.L_x_93) ;  /* 0x0000002800409947 */ /* 0x002fea0003800000 */
.L_x_92:
[----:B------:R-:W-:Y:S05]  /*5980*/  @!P0 BRA `(.L_x_94) ;  /* 0x0000000000408947 */ /* 0x000fea0003800000 */
[----:B------:R-:W1:Y:S01]  /*5990*/  LDCU.64 UR8, c[0x4][0x70] ;  /* 0x01000e00ff0877ac */ /* 0x000e620008000a00 */
[----:B------:R-:W-:Y:S01]  /*59a0*/  MOV R15, 0x0 ;  /* 0x00000000000f7802 */ /* 0x000fe20000000f00 */
[----:B------:R-:W-:Y:S02]  /*59b0*/  HFMA2 R12, -RZ, RZ, 0, 5.9604644775390625e-08 ;  /* 0x00000001ff0c7431 */ /* 0x000fe400000001ff */
[----:B------:R-:W-:Y:S02]  /*59c0*/  IMAD.MOV.U32 R8, RZ, RZ, 0x192 ;  /* 0x00000192ff087424 */ /* 0x000fe400078e00ff */
[----:B------:R-:W-:Y:S01]  /*59d0*/  IMAD.MOV.U32 R13, RZ, RZ, RZ ;  /* 0x000000ffff0d7224 */ /* 0x000fe200078e00ff */
[----:B------:R-:W5:Y:S01]  /*59e0*/  LDCU.64 UR6, c[0x4][0x78] ;  /* 0x01000f00ff0677ac */ /* 0x000f620008000a00 */
[----:B------:R-:W2:Y:S01]  /*59f0*/  LDC.64 R14, c[0x4][R15] ;  /* 0x010000000f0e7b82 */ /* 0x000ea20000000a00 */
[----:B------:R-:W3:Y:S01]  /*5a00*/  LDCU.64 UR4, c[0x4][0x10] ;  /* 0x01000200ff0477ac */ /* 0x000ee20008000a00 */
[----:B-1----:R-:W-:Y:S01]  /*5a10*/  MOV R5, UR9 ;  /* 0x0000000900057c02 */ /* 0x002fe20008000f00 */
[----:B------:R-:W-:Y:S01]  /*5a20*/  IMAD.U32 R4, RZ, RZ, UR8 ;  /* 0x00000008ff047e24 */ /* 0x000fe2000f8e00ff */
[----:B-----5:R-:W-:Y:S01]  /*5a30*/  MOV R7, UR7 ;  /* 0x0000000700077c02 */ /* 0x020fe20008000f00 */
[----:B------:R-:W-:Y:S01]  /*5a40*/  IMAD.U32 R6, RZ, RZ, UR6 ;  /* 0x00000006ff067e24 */ /* 0x000fe2000f8e00ff */
[----:B---3--:R-:W-:Y:S01]  /*5a50*/  MOV R11, UR5 ;  /* 0x00000005000b7c02 */ /* 0x008fe20008000f00 */
[----:B------:R-:W-:Y:S02]  /*5a60*/  IMAD.U32 R10, RZ, RZ, UR4 ;  /* 0x00000004ff0a7e24 */ /* 0x000fe4000f8e00ff */
[----:B------:R-:W-:Y:S07]  /*5a70*/  LEPC R20, `(.L_x_94) ;  /* 0x000000001014794e */ /* 0x000fee0000000000 */
[----:B--2-4-:R-:W-:Y:S05]  /*5a80*/  CALL.ABS.NOINC R14 ;  /* 0x000000000e007343 */ /* 0x014fea0003c00000 */
.L_x_94:
[----:B------:R-:W-:Y:S05]  /*5a90*/  WARPSYNC.ALL ;  /* 0x0000000000007948 */ /* 0x000fea0003800000 */
[C---:B------:R-:W-:Y:S01]  /*5aa0*/  R2UR UR4, R99.reuse ;  /* 0x00000000630472ca */ /* 0x040fe200000e0000 */
[----:B------:R-:W-:Y:S05]  /*5ab0*/  VIADD R0, R99, 0x20 ;  /* 0x0000002063007836 */ /* 0x000fea0000000000 */
[----:B------:R-:W-:Y:S04]  /*5ac0*/  SHF.R.U32.HI R0, RZ, 0x15, R0 ;  /* 0x00000015ff007819 */ /* 0x000fe80000011600 */
[----:B------:R-:W-:Y:S03]  /*5ad0*/  LOP3.LUT P0, RZ, R0, 0x3, R207, 0x48, !PT ;  /* 0x0000000300ff7812 */ /* 0x000fe600078048cf */
[----:B------:R-:W1:Y:S01]  /*5ae0*/  LDTM.16dp32bit_t0_t15.x16 R72, tmem[UR4] ;  /* 0x00000004004879ee */ /* 0x000e620008a00000 */
[----:B------:R-:W1:Y:S09]  /*5af0*/  LDTM.16dp32bit_t16_t31.x16 R72, tmem[UR4+0x10] ;  /* 0x00001004004879ee */ /* 0x000e720008a20000 */
[----:B-1----:R-:W-:Y:S05]  /*5b00*/  @!P0 BRA `(.L_x_95) ;  /* 0x0000000000408947 */ /* 0x002fea0003800000 */
        /* <DEDUP_REMOVED lines=16> */
.L_x_95:
[----:B------:R-:W-:Y:S05]  /*5c10*/  WARPSYNC.ALL ;  /* 0x0000000000007948 */ /* 0x000fea0003800000 */
[C---:B------:R-:W-:Y:S01]  /*5c20*/  R2UR UR4, R99.reuse ;  /* 0x00000000630472ca */ /* 0x040fe200000e0000 */
[----:B------:R-:W-:Y:S05]  /*5c30*/  VIADD R0, R99, 0x40 ;  /* 0x0000004063007836 */ /* 0x000fea0000000000 */
[----:B------:R-:W-:Y:S04]  /*5c40*/  SHF.R.U32.HI R0, RZ, 0x15, R0 ;  /* 0x00000015ff007819 */ /* 0x000fe80000011600 */
[----:B------:R-:W-:Y:S03]  /*5c50*/  LOP3.LUT P0, RZ, R0, 0x3, R207, 0x48, !PT ;  /* 0x0000000300ff7812 */ /* 0x000fe600078048cf */
[----:B------:R-:W1:Y:S01]  /*5c60*/  LDTM.16dp32bit_t0_t15.x16 R56, tmem[UR4+0x20] ;  /* 0x00002004003879ee */ /* 0x000e620008a00000 */
        /* <DEDUP_REMOVED lines=18> */
.L_x_96:
        /* <DEDUP_REMOVED lines=24> */
.L_x_97:
        /* <DEDUP_REMOVED lines=24> */
.L_x_98:
[----:B------:R-:W-:Y:S01]  /*6090*/  LOP3.LUT P0, RZ, R205, 0x60, RZ, 0xc0, !PT ;  /* 0x00000060cdff7812 */ /* 0x000fe2000780c0ff */
[----:B------:R-:W-:Y:S05]  /*60a0*/  WARPSYNC.ALL ;  /* 0x0000000000007948 */ /* 0x000fea0003800000 */
[----:B------:R-:W-:Y:S01]  /*60b0*/  R2UR UR4, R99 ;  /* 0x00000000630472ca */ /* 0x000fe200000e0000 */
[----:B---3--:R-:W-:Y:S01]  /*60c0*/  FMUL R72, R98, R72 ;  /* 0x0000004862487220 */ /* 0x008fe20000400000 */
[----:B------:R-:W-:Y:S01]  /*60d0*/  R2UR UR5, R16 ;  /* 0x00000000100572ca */ /* 0x000fe200000e0000 */
[C---:B------:R-:W-:Y:S01]  /*60e0*/  FMUL R73, R98.reuse, R73 ;  /* 0x0000004962497220 */ /* 0x040fe20000400000 */
[----:B----4-:R-:W-:Y:S01]  /*60f0*/  F2FP.F16.E4M3.UNPACK_B R102, R108 ;  /* 0x0000006cff66723e */ /* 0x010fe200020006ff */
[C---:B------:R-:W-:Y:S01]  /*6100*/  FMUL R76, R98.reuse, R76 ;  /* 0x0000004c624c7220 */ /* 0x040fe20000400000 */
[----:B------:R-:W-:Y:S01]  /*6110*/  F2FP.F16.E4M3.UNPACK_B R139, R108.H1 ;  /* 0x0000006cff8b723e */ /* 0x000fe200030006ff */
[C---:B------:R-:W-:Y:S01]  /*6120*/  FMUL R77, R98.reuse, R77 ;  /* 0x0000004d624d7220 */ /* 0x040fe20000400000 */
[C---:B------:R-:W-:Y:S01]  /*6130*/  FMUL R80, R98.reuse, R80 ;  /* 0x0000005062507220 */ /* 0x040fe20000400000 */
[--C-:B------:R-:W-:Y:S01]  /*6140*/  HADD2.F32 R100, -RZ, R102.reuse.H0_H0 ;  /* 0x20000066ff647230 */ /* 0x100fe20000004100 */
[-C--:B------:R-:W-:Y:S01]  /*6150*/  F2FP.F16.E4M3.UNPACK_B R108, R109.reuse ;  /* 0x0000006dff6c723e */ /* 0x080fe200020006ff */
[----:B------:R-:W-:Y:S01]  /*6160*/  HADD2.F32 R102, -RZ, R102.H1_H1 ;  /* 0x30000066ff667230 */ /* 0x000fe20000004100 */
[----:B------:R-:W-:Y:S01]  /*6170*/  F2FP.F16.E4M3.UNPACK_B R109, R109.H1 ;  /* 0x0000006dff6d723e */ /* 0x000fe200030006ff */
[--C-:B------:R-:W-:Y:S01]  /*6180*/  HADD2.F32 R103, -RZ, R139.reuse.H0_H0 ;  /* 0x2000008bff677230 */ /* 0x100fe20000004100 */
[----:B------:R-:W-:Y:S01]  /*6190*/  LDTM.16dp32bit_t0_t15.x16 R4, tmem[UR4+0x80] ;  /* 0x00008004000479ee */ /* 0x000fe20008a00000 */
[----:B------:R-:W1:Y:S01]  /*61a0*/  LDTM.16dp32bit_t16_t31.x16 R4, tmem[UR4+0x90] ;  /* 0x00009004000479ee */ /* 0x000e620008a20000 */
[----:B------:R-:W-:Y:S01]  /*61b0*/  NOP ;  /* 0x0000000000007918 */ /* 0x000fe20000000000 */
[C---:B------:R-:W-:Y:S01]  /*61c0*/  FFMA R72, R101.reuse, R100, R72 ;  /* 0x0000006465487223 */ /* 0x040fe20000000048 */
[C---:B------:R-:W-:Y:S01]  /*61d0*/  FFMA R73, R101.reuse, R102, R73 ;  /* 0x0000006665497223 */ /* 0x040fe20000000049 */
[----:B------:R-:W-:Y:S01]  /*61e0*/  F2FP.F16.E4M3.UNPACK_B R166, R104 ;  /* 0x00000068ffa6723e */ /* 0x000fe200020006ff */
[----:B------:R-:W-:Y:S01]  /*61f0*/  UIADD3 UR5, UPT, UPT, UR5, 0xd0, URZ ;  /* 0x000000d005057890 */ /* 0x000fe2000fffe0ff */
[C---:B------:R-:W-:Y:S01]  /*6200*/  FMUL R81, R98.reuse, R81 ;  /* 0x0000005162517220 */ /* 0x040fe20000400000 */
[C---:B------:R-:W-:Y:S01]  /*6210*/  FMUL R0, R98.reuse, R84 ;  /* 0x0000005462007220 */ /* 0x040fe20000400000 */
[C---:B------:R-:W-:Y:S01]  /*6220*/  FMUL R3, R98.reuse, R85 ;  /* 0x0000005562037220 */ /* 0x040fe20000400000 */
[--C-:B------:R-:W-:Y:S01]  /*6230*/  HADD2.F32 R165, -RZ, R166.reuse.H0_H0 ;  /* 0x200000a6ffa57230 */ /* 0x100fe20000004100 */
[----:B------:R-:W-:Y:S01]  /*6240*/  F2FP.F16.E4M3.UNPACK_B R168, R104.H1 ;  /* 0x00000068ffa8723e */ /* 0x000fe200030006ff */
[----:B------:R-:W-:Y:S01]  /*6250*/  HADD2.F32 R104, -RZ, R139.H1_H1 ;  /* 0x3000008bff687230 */ /* 0x000fe20000004100 */
[----:B------:R-:W-:Y:S01]  /*6260*/  UPRMT UR5, UR37, 0x654, UR5 ;  /* 0x0000065425057896 */ /* 0x000fe20008000005 */
[C---:B------:R-:W-:Y:S01]  /*6270*/  FMUL R22, R98.reuse, R56 ;  /* 0x0000003862167220 */ /* 0x040fe20000400000 */
[----:B------:R-:W-:Y:S01]  /*6280*/  F2FP.F16.E4M3.UNPACK_B R137, R110 ;  /* 0x0000006eff89723e */ /* 0x000fe200020006ff */
[----:B------:R-:W-:Y:S02]  /*6290*/  HADD2.F32 R166, -RZ, R166.H1_H1 ;  /* 0x300000a6ffa67230 */ /* 0x000fe40000004100 */
[C---:B------:R-:W-:Y:S01]  /*62a0*/  FMUL R23, R98.reuse, R57 ;  /* 0x0000003962177220 */ /* 0x040fe20000400000 */
[C---:B------:R-:W-:Y:S01]  /*62b0*/  FMUL R56, R98.reuse, R60 ;  /* 0x0000003c62387220 */ /* 0x040fe20000400000 */
[----:B------:R-:W-:Y:S01]  /*62c0*/  F2FP.F16.E4M3.UNPACK_B R170, R105 ;  /* 0x00000069ffaa723e */ /* 0x000fe200020006ff */
[----:B------:R-:W-:Y:S02]  /*62d0*/  HADD2.F32 R167, -RZ, R168.H0_H0 ;  /* 0x200000a8ffa77230 */ /* 0x000fe40000004100 */
[C---:B------:R-:W-:Y:S01]  /*62e0*/  FMUL R57, R98.reuse, R61 ;  /* 0x0000003d62397220 */ /* 0x040fe20000400000 */
[----:B-1----:R-:W-:Y:S01]  /*62f0*/  SYNCS.ARRIVE.TRANS64.RED.A1T0 RZ, [UR5], RZ ;  /* 0x000000ffffff79a7 */ /* 0x002fe20008100405 */
[C---:B------:R-:W-:Y:S01]  /*6300*/  FMUL R60, R98.reuse, R64 ;  /* 0x00000040623c7220 */ /* 0x040fe20000400000 */
[----:B------:R-:W-:Y:S01]  /*6310*/  F2FP.F16.E4M3.UNPACK_B R172, R105.H1 ;  /* 0x00000069ffac723e */ /* 0x000fe200030006ff */
[----:B------:R-:W-:Y:S02]  /*6320*/  HADD2.F32 R105, -RZ, R108.H0_H0 ;  /* 0x2000006cff697230 */ /* 0x000fe40000004100 */
[C---:B------:R-:W-:Y:S01]  /*6330*/  FMUL R61, R98.reuse, R65 ;  /* 0x00000041623d7220 */ /* 0x040fe20000400000 */
[C---:B------:R-:W-:Y:S01]  /*6340*/  FMUL R64, R98.reuse, R68 ;  /* 0x0000004462407220 */ /* 0x040fe20000400000 */
[----:B------:R-:W-:Y:S01]  /*6350*/  F2FP.F16.E4M3.UNPACK_B R174, R106 ;  /* 0x0000006affae723e */ /* 0x000fe200020006ff */
[----:B------:R-:W-:Y:S02]  /*6360*/  HADD2.F32 R168, -RZ, R168.H1_H1 ;  /* 0x300000a8ffa87230 */ /* 0x000fe40000004100 */
[C---:B------:R-:W-:Y:S01]  /*6370*/  FMUL R65, R98.reuse, R69 ;  /* 0x0000004562417220 */ /* 0x040fe20000400000 */
[C---:B------:R-:W-:Y:S01]  /*6380*/  FMUL R40, R98.reuse, R40 ;  /* 0x0000002862287220 */ /* 0x040fe20000400000 */
[----:B------:R-:W-:Y:S01]  /*6390*/  F2FP.F16.E4M3.UNPACK_B R176, R106.H1 ;  /* 0x0000006affb0723e */ /* 0x000fe200030006ff */
[----:B------:R-:W-:Y:S02]  /*63a0*/  HADD2.F32 R106, -RZ, R108.H1_H1 ;  /* 0x3000006cff6a7230 */ /* 0x000fe40000004100 */
[C---:B------:R-:W-:Y:S01]  /*63b0*/  FMUL R41, R98.reuse, R41 ;  /* 0x0000002962297220 */ /* 0x040fe20000400000 */
[C---:B------:R-:W-:Y:S01]  /*63c0*/  FMUL R44, R98.reuse, R44 ;  /* 0x0000002c622c7220 */ /* 0x040fe20000400000 */
[----:B------:R-:W-:Y:S01]  /*63d0*/  F2FP.F16.E4M3.UNPACK_B R135, R110.H1 ;  /* 0x0000006eff87723e */ /* 0x000fe200030006ff */
[----:B------:R-:W-:Y:S02]  /*63e0*/  HADD2.F32 R108, -RZ, R109.H1_H1 ;  /* 0x3000006dff6c7230 */ /* 0x000fe40000004100 */
[C---:B------:R-:W-:Y:S01]  /*63f0*/  FMUL R45, R98.reuse, R45 ;  /* 0x0000002d622d7220 */ /* 0x040fe20000400000 */
[----:B------:R-:W-:Y:S02]  /*6400*/  HADD2.F32 R110, -RZ, R137.H1_H1 ;  /* 0x30000089ff6e7230 */ /* 0x000fe40000004100 */
[C---:B------:R-:W-:Y:S01]  /*6410*/  FMUL R48, R98.reuse, R48 ;  /* 0x0000003062307220 */ /* 0x040fe20000400000 */
[----:B------:R-:W-:Y:S01]  /*6420*/  F2FP.F16.E4M3.UNPACK_B R177, R107 ;  /* 0x0000006bffb1723e */ /* 0x000fe200020006ff */
[C---:B------:R-:W-:Y:S01]  /*6430*/  FMUL R49, R98.reuse, R49 ;  /* 0x0000003162317220 */ /* 0x040fe20000400000 */
[C---:B------:R-:W-:Y:S01]  /*6440*/  FMUL R52, R98.reuse, R52 ;  /* 0x0000003462347220 */ /* 0x040fe20000400000 */
[----:B------:R-:W-:Y:S01]  /*6450*/  F2FP.F16.E4M3.UNPACK_B R178, R107.H1 ;  /* 0x0000006bffb2723e */ /* 0x000fe200030006ff */
[----:B------:R-:W-:Y:S02]  /*6460*/  HADD2.F32 R107, -RZ, R109.H0_H0 ;  /* 0x2000006dff6b7230 */ /* 0x000fe40000004100 */
[C---:B------:R-:W-:Y:S01]  /*6470*/  FMUL R53, R98.reuse, R53 ;  /* 0x0000003562357220 */ /* 0x040fe20000400000 */
[----:B------:R-:W-:Y:S02]  /*6480*/  HADD2.F32 R109, -RZ, R137.H0_H0 ;  /* 0x20000089ff6d7230 */ /* 0x000fe40000004100 */
[C---:B------:R-:W-:Y:S01]  /*6490*/  FMUL R24, R98.reuse, R24 ;  /* 0x0000001862187220 */ /* 0x040fe20000400000 */
[----:B------:R-:W-:Y:S01]  /*64a0*/  F2FP.F16.E4M3.UNPACK_B R133, R111 ;  /* 0x0000006fff85723e */ /* 0x000fe200020006ff */
[C---:B------:R-:W-:Y:S01]  /*64b0*/  FMUL R25, R98.reuse, R25 ;  /* 0x0000001962197220 */ /* 0x040fe20000400000 */
[C---:B------:R-:W-:Y:S01]  /*64c0*/  FMUL R28, R98.reuse, R28 ;  /* 0x0000001c621c7220 */ /* 0x040fe20000400000 */
[----:B------:R-:W-:Y:S01]  /*64d0*/  F2FP.F16.E4M3.UNPACK_B R131, R111.H1 ;  /* 0x0000006fff83723e */ /* 0x000fe200030006ff */
[--C-:B------:R-:W-:Y:S02]  /*64e0*/  HADD2.F32 R111, -RZ, R135.reuse.H0_H0 ;  /* 0x20000087ff6f7230 */ /* 0x100fe40000004100 */
[C---:B------:R-:W-:Y:S01]  /*64f0*/  FMUL R29, R98.reuse, R29 ;  /* 0x0000001d621d7220 */ /* 0x040fe20000400000 */
[C---:B------:R-:W-:Y:S01]  /*6500*/  FMUL R32, R98.reuse, R32 ;  /* 0x0000002062207220 */ /* 0x040fe20000400000 */
[----:B------:R-:W-:Y:S01]  /*6510*/  F2FP.F16.E4M3.UNPACK_B R129, R112 ;  /* 0x00000070ff81723e */ /* 0x000fe200020006ff */
[--C-:B------:R-:W-:Y:S02]  /*6520*/  HADD2.F32 R169, -RZ, R170.reuse.H0_H0 ;  /* 0x200000aaffa97230 */ /* 0x100fe40000004100 */
[C---:B------:R-:W-:Y:S01]  /*6530*/  FMUL R33, R98.reuse, R33 ;  /* 0x0000002162217220 */ /* 0x040fe20000400000 */
[C---:B------:R-:W-:Y:S01]  /*6540*/  FMUL R36, R98.reuse, R36 ;  /* 0x0000002462247220 */ /* 0x040fe20000400000 */
[----:B------:R-:W-:Y:S01]  /*6550*/  F2FP.F16.E4M3.UNPACK_B R127, R112.H1 ;  /* 0x00000070ff7f723e */ /* 0x000fe200030006ff */
[----:B------:R-:W-:Y:S02]  /*6560*/  HADD2.F32 R112, -RZ, R135.H1_H1 ;  /* 0x30000087ff707230 */ /* 0x000fe40000004100 */
[C---:B------:R-:W-:Y:S01]  /*6570*/  FMUL R37, R98.reuse, R37 ;  /* 0x0000002562257220 */ /* 0x040fe20000400000 */
[C---:B------:R-:W-:Y:S01]  /*6580*/  FMUL R4, R98.reuse, R4 ;  /* 0x0000000462047220 */ /* 0x040fe20000400000 */
[----:B------:R-:W-:Y:S01]  /*6590*/  F2FP.F16.E4M3.UNPACK_B R125, R113 ;  /* 0x00000071ff7d723e */ /* 0x000fe200020006ff */
[----:B------:R-:W-:Y:S02]  /*65a0*/  HADD2.F32 R170, -RZ, R170.H1_H1 ;  /* 0x300000aaffaa7230 */ /* 0x000fe40000004100 */
[C---:B------:R-:W-:Y:S01]  /*65b0*/  FMUL R5, R98.reuse, R5 ;  /* 0x0000000562057220 */ /* 0x040fe20000400000 */
[C---:B------:R-:W-:Y:S01]  /*65c0*/  FMUL R8, R98.reuse, R8 ;  /* 0x0000000862087220 */ /* 0x040fe20000400000 */
[----:B------:R-:W-:Y:S01]  /*65d0*/  F2FP.F16.E4M3.UNPACK_B R124, R113.H1 ;  /* 0x00000071ff7c723e */ /* 0x000fe200030006ff */
[----:B------:R-:W-:Y:S02]  /*65e0*/  HADD2.F32 R113, -RZ, R133.H0_H0 ;  /* 0x20000085ff717230 */ /* 0x000fe40000004100 */
[C---:B------:R-:W-:Y:S01]  /*65f0*/  FMUL R9, R98.reuse, R9 ;  /* 0x0000000962097220 */ /* 0x040fe20000400000 */
[--C-:B------:R-:W-:Y:S02]  /*6600*/  HADD2.F32 R173, -RZ, R174.reuse.H0_H0 ;  /* 0x200000aeffad7230 */ /* 0x100fe40000004100 */
[C---:B------:R-:W-:Y:S01]  /*6610*/  FMUL R12, R98.reuse, R12 ;  /* 0x0000000c620c7220 */ /* 0x040fe20000400000 */
[----:B------:R-:W-:Y:S01]  /*6620*/  F2FP.F16.E4M3.UNPACK_B R126, R114 ;  /* 0x00000072ff7e723e */ /* 0x000fe200020006ff */
[----:B------:R-:W-:Y:S02]  /*6630*/  HADD2.F32 R174, -RZ, R174.H1_H1 ;  /* 0x300000aeffae7230 */ /* 0x000fe40000004100 */
[C---:B------:R-:W-:Y:S01]  /*6640*/  FMUL R13, R98.reuse, R13 ;  /* 0x0000000d620d7220 */ /* 0x040fe20000400000 */
[----:B------:R-:W-:Y:S02]  /*6650*/  HADD2.F32 R100, -RZ, R177.H1_H1 ;  /* 0x300000b1ff647230 */ /* 0x000fe40000004100 */
[C---:B------:R-:W-:Y:S01]  /*6660*/  FMUL R16, R98.reuse, R16 ;  /* 0x0000001062107220 */ /* 0x040fe20000400000 */
[----:B------:R-:W-:Y:S01]  /*6670*/  F2FP.F16.E4M3.UNPACK_B R128, R114.H1 ;  /* 0x00000072ff80723e */ /* 0x000fe200030006ff */
[----:B------:R-:W-:Y:S02]  /*6680*/  HADD2.F32 R114, -RZ, R133.H1_H1 ;  /* 0x30000085ff727230 */ /* 0x000fe40000004100 */
[C---:B------:R-:W-:Y:S01]  /*6690*/  FMUL R17, R98.reuse, R17 ;  /* 0x0000001162117220 */ /* 0x040fe20000400000 */
[C---:B------:R-:W-:Y:S01]  /*66a0*/  FMUL R74, R98.reuse, R74 ;  /* 0x0000004a624a7220 */ /* 0x040fe20000400000 */
[----:B------:R-:W-:Y:S01]  /*66b0*/  F2FP.F16.E4M3.UNPACK_B R130, R115 ;  /* 0x00000073ff82723e */ /* 0x000fe200020006ff */
[C---:B------:R-:W-:Y:S01]  /*66c0*/  FMUL R75, R98.reuse, R75 ;  /* 0x0000004b624b7220 */ /* 0x040fe20000400000 */
[C---:B------:R-:W-:Y:S01]  /*66d0*/  FMUL R78, R98.reuse, R78 ;  /* 0x0000004e624e7220 */ /* 0x040fe20000400000 */
[----:B------:R-:W-:Y:S01]  /*66e0*/  F2FP.F16.E4M3.UNPACK_B R132, R115.H1 ;  /* 0x00000073ff84723e */ /* 0x000fe200030006ff */
[C---:B------:R-:W-:Y:S01]  /*66f0*/  FFMA R74, R101.reuse, R103, R74 ;  /* 0x00000067654a7223 */ /* 0x040fe2000000004a */
[C---:B------:R-:W-:Y:S01]  /*6700*/  FFMA R75, R101.reuse, R104, R75 ;  /* 0x00000068654b7223 */ /* 0x040fe2000000004b */
[----:B------:R-:W-:Y:S01]  /*6710*/  F2FP.F16.E4M3.UNPACK_B R134, R116 ;  /* 0x00000074ff86723e */ /* 0x000fe200020006ff */
[--C-:B------:R-:W-:Y:S02]  /*6720*/  HADD2.F32 R115, -RZ, R131.reuse.H0_H0 ;  /* 0x20000083ff737230 */ /* 0x100fe40000004100 */
[C---:B------:R-:W-:Y:S01]  /*6730*/  FFMA R76, R101.reuse, R105, R76 ;  /* 0x00000069654c7223 */ /* 0x040fe2000000004c */
[----:B------:R-:W-:Y:S01]  /*6740*/  FFMA R77, R101, R106, R77 ;  /* 0x0000006a654d7223 */ /* 0x000fe2000000004d */
[----:B------:R-:W-:Y:S01]  /*6750*/  F2FP.F16.E4M3.UNPACK_B R136, R116.H1 ;  /* 0x00000074ff88723e */ /* 0x000fe200030006ff */
[----:B------:R-:W-:Y:S01]  /*6760*/  HADD2.F32 R116, -RZ, R131.H1_H1 ;  /* 0x30000083ff747230 */ /* 0x000fe20000004100 */
[----:B------:R-:W-:Y:S01]  /*6770*/  F2FP.SATFINITE.E4M3.F32.PACK_AB_MERGE_C R192, R75, R74, RZ ;  /* 0x0000004a4bc0723e */ /* 0x000fe200048070ff */
[----:B------:R-:W-:Y:S01]  /*6780*/  FFMA R78, R101, R107, R78 ;  /* 0x0000006b654e7223 */ /* 0x000fe2000000004e */
[--C-:B------:R-:W-:Y:S02]  /*6790*/  HADD2.F32 R133, -RZ, R134.reuse.H0_H0 ;  /* 0x20000086ff857230 */ /* 0x100fe40000004100 */
[C---:B------:R-:W-:Y:S01]  /*67a0*/  FMUL R79, R98.reuse, R79 ;  /* 0x0000004f624f7220 */ /* 0x040fe20000400000 */
[----:B------:R-:W-:Y:S01]  /*67b0*/  F2FP.SATFINITE.E4M3.F32.PACK_AB_MERGE_C R192, R73, R72, R192 ;  /* 0x0000004849c0723e */ /* 0x000fe200048070c0 */
[----:B------:R-:W-:Y:S02]  /*67c0*/  HADD2.F32 R134, -RZ, R134.H1_H1 ;  /* 0x30000086ff867230 */ /* 0x000fe40000004100 */
[C---:B------:R-:W-:Y:S01]  /*67d0*/  FMUL R82, R98.reuse, R82 ;  /* 0x0000005262527220 */ /* 0x040fe20000400000 */
[C---:B------:R-:W-:Y:S01]  /*67e0*/  FFMA R79, R101.reuse, R108, R79 ;  /* 0x0000006c654f7223 */ /* 0x040fe2000000004f */
[C---:B------:R-:W-:Y:S01]  /*67f0*/  FFMA R80, R101.reuse, R109, R80 ;  /* 0x0000006d65507223 */ /* 0x040fe20000000050 */
[----:B------:R-:W-:Y:S01]  /*6800*/  FFMA R81, R101, R110, R81 ;  /* 0x0000006e65517223 */ /* 0x000fe20000000051 */
[----:B------:R-:W-:Y:S01]  /*6810*/  F2FP.F16.E4M3.UNPACK_B R138, R117 ;  /* 0x00000075ff8a723e */ /* 0x000fe200020006ff */
[----:B------:R-:W-:Y:S01]  /*6820*/  HADD2.F32 R131, -RZ, R132.H0_H0 ;  /* 0x20000084ff837230 */ /* 0x000fe20000004100 */
[----:B------:R-:W-:Y:S01]  /*6830*/  F2FP.SATFINITE.E4M3.F32.PACK_AB_MERGE_C R193, R79, R78, RZ ;  /* 0x0000004e4fc1723e */ /* 0x000fe200048070ff */
[----:B------:R-:W-:Y:S01]  /*6840*/  FFMA R82, R101, R111, R82 ;  /* 0x0000006f65527223 */ /* 0x000fe20000000052 */
[----:B------:R-:W-:Y:S02]  /*6850*/  HADD2.F32 R103, -RZ, R177.H0_H0 ;  /* 0x200000b1ff677230 */ /* 0x000fe40000004100 */
[C---:B------:R-:W-:Y:S01]  /*6860*/  FMUL R83, R98.reuse, R83 ;  /* 0x0000005362537220 */ /* 0x040fe20000400000 */
[----:B------:R-:W-:Y:S01]  /*6870*/  F2FP.SATFINITE.E4M3.F32.PACK_AB_MERGE_C R193, R77, R76, R193 ;  /* 0x0000004c4dc1723e */ /* 0x000fe200048070c1 */
[--C-:B------:R-:W-:Y:S01]  /*6880*/  HADD2.F32 R137, -RZ, R138.reuse.H0_H0 ;  /* 0x2000008aff897230 */ /* 0x100fe20000004100 */
[----:B------:R-:W-:Y:S01]  /*6890*/  F2FP.F16.E4M3.UNPACK_B R140, R117.H1 ;  /* 0x00000075ff8c723e */ /* 0x000fe200030006ff */
[--C-:B------:R-:W-:Y:S02]  /*68a0*/  HADD2.F32 R117, -RZ, R129.reuse.H0_H0 ;  /* 0x20000081ff757230 */ /* 0x100fe40000004100 */
[C---:B------:R-:W-:Y:S01]  /*68b0*/  FFMA R83, R101.reuse, R112, R83 ;  /* 0x0000007065537223 */ /* 0x040fe20000000053 */
[C---:B------:R-:W-:Y:S01]  /*68c0*/  FFMA R0, R101.reuse, R113, R0 ;  /* 0x0000007165007223 */ /* 0x040fe20000000000 */
[----:B------:R-:W-:Y:S01]  /*68d0*/  FFMA R3, R101, R114, R3 ;  /* 0x0000007265037223 */ /* 0x000fe20000000003 */
[----:B------:R-:W-:Y:S02]  /*68e0*/  HADD2.F32 R138, -RZ, R138.H1_H1 ;  /* 0x3000008aff8a7230 */ /* 0x000fe40000004100 */
[C---:B------:R-:W-:Y:S01]  /*68f0*/  FMUL R20, R98.reuse, R86 ;  /* 0x0000005662147220 */ /* 0x040fe20000400000 */
[----:B------:R-:W-:Y:S01]  /*6900*/  F2FP.SATFINITE.E4M3.F32.PACK_AB_MERGE_C R194, R83, R82, RZ ;  /* 0x0000005253c2723e */ /* 0x000fe200048070ff */
[C---:B------:R-:W-:Y:S01]  /*6910*/  FMUL R21, R98.reuse, R87 ;  /* 0x0000005762157220 */ /* 0x040fe20000400000 */
[-C--:B------:R-:W-:Y:S01]  /*6920*/  F2FP.F16.E4M3.UNPACK_B R142, R118.reuse ;  /* 0x00000076ff8e723e */ /* 0x080fe200020006ff */
[C---:B------:R-:W-:Y:S01]  /*6930*/  FFMA R20, R101.reuse, R115, R20 ;  /* 0x0000007365147223 */ /* 0x040fe20000000014 */
[----:B------:R-:W-:Y:S01]  /*6940*/  F2FP.F16.E4M3.UNPACK_B R144, R118.H1 ;  /* 0x00000076ff90723e */ /* 0x000fe200030006ff */
[----:B------:R-:W-:Y:S01]  /*6950*/  HADD2.F32 R118, -RZ, R129.H1_H1 ;  /* 0x30000081ff767230 */ /* 0x000fe20000004100 */
[-C--:B------:R-:W-:Y:S01]  /*6960*/  F2FP.F16.E4M3.UNPACK_B R146, R119.reuse ;  /* 0x00000077ff92723e */ /* 0x080fe200020006ff */
[C---:B------:R-:W-:Y:S01]  /*6970*/  FFMA R21, R101.reuse, R116, R21 ;  /* 0x0000007465157223 */ /* 0x040fe20000000015 */
[----:B------:R-:W-:Y:S01]  /*6980*/  F2FP.F16.E4M3.UNPACK_B R148, R119.H1 ;  /* 0x00000077ff94723e */ /* 0x000fe200030006ff */
[----:B------:R-:W-:Y:S01]  /*6990*/  HADD2.F32 R119, -RZ, R127.H0_H0 ;  /* 0x2000007fff777230 */ /* 0x000fe20000004100 */
[-C--:B------:R-:W-:Y:S01]  /*69a0*/  F2FP.F16.E4M3.UNPACK_B R150, R120.reuse ;  /* 0x00000078ff96723e */ /* 0x080fe200020006ff */
[C---:B------:R-:W-:Y:S01]  /*69b0*/  FFMA R22, R101.reuse, R117, R22 ;  /* 0x0000007565167223 */ /* 0x040fe20000000016 */
[----:B------:R-:W-:Y:S01]  /*69c0*/  F2FP.F16.E4M3.UNPACK_B R152, R120.H1 ;  /* 0x00000078ff98723e */ /* 0x000fe200030006ff */
[----:B------:R-:W-:Y:S01]  /*69d0*/  FFMA R23, R101, R118, R23 ;  /* 0x0000007665177223 */ /* 0x000fe20000000017 */
[----:B------:R-:W-:Y:S01]  /*69e0*/  F2FP.SATFINITE.E4M3.F32.PACK_AB_MERGE_C R194, R81, R80, R194 ;  /* 0x0000005051c2723e */ /* 0x000fe200048070c2 */
[--C-:B------:R-:W-:Y:S01]  /*69f0*/  HADD2.F32 R129, -RZ, R130.reuse.H0_H0 ;  /* 0x20000082ff817230 */ /* 0x100fe20000004100 */
[----:B------:R-:W-:Y:S01]  /*6a00*/  F2FP.SATFINITE.E4M3.F32.PACK_AB_MERGE_C R195, R21, R20, RZ ;  /* 0x0000001415c3723e */ /* 0x000fe200048070ff */
[----:B------:R-:W-:Y:S01]  /*6a10*/  HADD2.F32 R130, -RZ, R130.H1_H1 ;  /* 0x30000082ff827230 */ /* 0x000fe20000004100 */
[-C--:B------:R-:W-:Y:S01]  /*6a20*/  F2FP.F16.E4M3.UNPACK_B R154, R121.reuse ;  /* 0x00000079ff9a723e */ /* 0x080fe200020006ff */
[--C-:B------:R-:W-:Y:S01]  /*6a30*/  HADD2.F32 R141, -RZ, R142.reuse.H0_H0 ;  /* 0x2000008eff8d7230 */ /* 0x100fe20000004100 */
[----:B------:R-:W-:Y:S01]  /*6a40*/  F2FP.SATFINITE.E4M3.F32.PACK_AB_MERGE_C R195, R3, R0, R195 ;  /* 0x0000000003c3723e */ /* 0x000fe200048070c3 */
[----:B------:R-:W-:Y:S01]  /*6a50*/  HADD2.F32 R142, -RZ, R142.H1_H1 ;  /* 0x3000008eff8e7230 */ /* 0x000fe20000004100 */
[----:B------:R-:W-:Y:S01]  /*6a60*/  F2FP.F16.E4M3.UNPACK_B R156, R121.H1 ;  /* 0x00000079ff9c723e */ /* 0x000fe200030006ff */
[----:B------:R-:W-:Y:S02]  /*6a70*/  HADD2.F32 R121, -RZ, R125.H0_H0 ;  /* 0x2000007dff797230 */ /* 0x000fe40000004100 */
[C---:B------:R-:W-:Y:S01]  /*6a80*/  FMUL R58, R98.reuse, R58 ;  /* 0x0000003a623a7220 */ /* 0x040fe20000400000 */
[----:B------:R-:W-:Y:S01]  /*6a90*/  HADD2.F32 R120, -RZ, R127.H1_H1 ;  /* 0x3000007fff787230 */ /* 0x000fe20000004100 */
[----:B------:R1:W-:Y:S01]  /*6aa0*/  STS.128 [R206+UR41+0x2a00], R192 ;  /* 0x002a00c0ce007988 */ /* 0x0003e20008000c29 */
[--C-:B------:R-:W-:Y:S02]  /*6ab0*/  HADD2.F32 R145, -RZ, R146.reuse.H0_H0 ;  /* 0x20000092ff917230 */ /* 0x100fe40000004100 */
[C---:B------:R-:W-:Y:S01]  /*6ac0*/  FFMA R58, R101.reuse, R119, R58 ;  /* 0x00000077653a7223 */ /* 0x040fe2000000003a */
[----:B------:R-:W-:Y:S01]  /*6ad0*/  HADD2.F32 R146, -RZ, R146.H1_H1 ;  /* 0x30000092ff927230 */ /* 0x000fe20000004100 */
[-C--:B------:R-:W-:Y:S01]  /*6ae0*/  F2FP.F16.E4M3.UNPACK_B R158, R122.reuse ;  /* 0x0000007aff9e723e */ /* 0x080fe200020006ff */
[----:B------:R-:W-:Y:S01]  /*6af0*/  HADD2.F32 R149, -RZ, R150.H0_H0 ;  /* 0x20000096ff957230 */ /* 0x000fe20000004100 */
[----:B------:R-:W-:Y:S01]  /*6b00*/  F2FP.F16.E4M3.UNPACK_B R160, R122.H1 ;  /* 0x0000007affa0723e */ /* 0x000fe200030006ff */
[----:B------:R-:W-:Y:S02]  /*6b10*/  HADD2.F32 R122, -RZ, R125.H1_H1 ;  /* 0x3000007dff7a7230 */ /* 0x000fe40000004100 */
[C---:B------:R-:W-:Y:S01]  /*6b20*/  FMUL R59, R98.reuse, R59 ;  /* 0x0000003b623b7220 */ /* 0x040fe20000400000 */
[-C--:B------:R-:W-:Y:S01]  /*6b30*/  F2FP.F16.E4M3.UNPACK_B R162, R123.reuse ;  /* 0x0000007bffa2723e */ /* 0x080fe200020006ff */
[----:B------:R-:W-:Y:S01]  /*6b40*/  HADD2.F32 R125, -RZ, R126.H0_H0 ;  /* 0x2000007eff7d7230 */ /* 0x000fe20000004100 */
[----:B------:R-:W-:Y:S01]  /*6b50*/  F2FP.F16.E4M3.UNPACK_B R164, R123.H1 ;  /* 0x0000007bffa4723e */ /* 0x000fe200030006ff */
[----:B------:R-:W-:Y:S02]  /*6b60*/  HADD2.F32 R123, -RZ, R124.H0_H0 ;  /* 0x2000007cff7b7230 */ /* 0x000fe40000004100 */
[C---:B------:R-:W-:Y:S01]  /*6b70*/  FFMA R59, R101.reuse, R120, R59 ;  /* 0x00000078653b7223 */ /* 0x040fe2000000003b */
[C---:B------:R-:W-:Y:S01]  /*6b80*/  FFMA R56, R101.reuse, R121, R56 ;  /* 0x0000007965387223 */ /* 0x040fe20000000038 */
[----:B------:R-:W-:Y:S01]  /*6b90*/  FFMA R57, R101, R122, R57 ;  /* 0x0000007a65397223 */ /* 0x000fe20000000039 */
[----:B------:R-:W-:Y:S02]  /*6ba0*/  HADD2.F32 R126, -RZ, R126.H1_H1 ;  /* 0x3000007eff7e7230 */ /* 0x000fe40000004100 */
[C---:B------:R-:W-:Y:S01]  /*6bb0*/  FMUL R62, R98.reuse, R62 ;  /* 0x0000003e623e7220 */ /* 0x040fe20000400000 */
[----:B------:R-:W-:Y:S01]  /*6bc0*/  HADD2.F32 R124, -RZ, R124.H1_H1 ;  /* 0x3000007cff7c7230 */ /* 0x000fe20000004100 */
[----:B------:R-:W-:Y:S01]  /*6bd0*/  F2FP.SATFINITE.E4M3.F32.PACK_AB_MERGE_C R196, R59, R58, RZ ;  /* 0x0000003a3bc4723e */ /* 0x000fe200048070ff */
[----:B------:R-:W-:Y:S02]  /*6be0*/  HADD2.F32 R150, -RZ, R150.H1_H1 ;  /* 0x30000096ff967230 */ /* 0x000fe40000004100 */
[----:B------:R-:W-:Y:S01]  /*6bf0*/  FFMA R62, R101, R123, R62 ;  /* 0x0000007b653e7223 */ /* 0x000fe2000000003e */
[--C-:B------:R-:W-:Y:S01]  /*6c00*/  HADD2.F32 R153, -RZ, R154.reuse.H0_H0 ;  /* 0x2000009aff997230 */ /* 0x100fe20000004100 */
[----:B------:R-:W-:Y:S01]  /*6c10*/  F2FP.SATFINITE.E4M3.F32.PACK_AB_MERGE_C R196, R23, R22, R196 ;  /* 0x0000001617c4723e */ /* 0x000fe200048070c4 */
[----:B------:R-:W-:Y:S02]  /*6c20*/  HADD2.F32 R154, -RZ, R154.H1_H1 ;  /* 0x3000009aff9a7230 */ /* 0x000fe40000004100 */
[C---:B------:R-:W-:Y:S01]  /*6c30*/  FMUL R63, R98.reuse, R63 ;  /* 0x0000003f623f7220 */ /* 0x040fe20000400000 */
[--C-:B------:R-:W-:Y:S02]  /*6c40*/  HADD2.F32 R127, -RZ, R128.reuse.H0_H0 ;  /* 0x20000080ff7f7230 */ /* 0x100fe40000004100 */
[C---:B------:R-:W-:Y:S01]  /*6c50*/  FMUL R66, R98.reuse, R66 ;  /* 0x0000004262427220 */ /* 0x040fe20000400000 */
[----:B------:R-:W-:Y:S02]  /*6c60*/  HADD2.F32 R128, -RZ, R128.H1_H1 ;  /* 0x30000080ff807230 */ /* 0x000fe40000004100 */
[C---:B------:R-:W-:Y:S01]  /*6c70*/  FFMA R63, R101.reuse, R124, R63 ;  /* 0x0000007c653f7223 */ /* 0x040fe2000000003f */
[C---:B------:R-:W-:Y:S01]  /*6c80*/  FFMA R60, R101.reuse, R125, R60 ;  /* 0x0000007d653c7223 */ /* 0x040fe2000000003c */
[C---:B------:R-:W-:Y:S01]  /*6c90*/  FFMA R61, R101.reuse, R126, R61 ;  /* 0x0000007e653d7223 */ /* 0x040fe2000000003d */
[----:B------:R-:W-:Y:S01]  /*6ca0*/  FFMA R66, R101, R127, R66 ;  /* 0x0000007f65427223 */ /* 0x000fe20000000042 */
[--C-:B------:R-:W-:Y:S01]  /*6cb0*/  HADD2.F32 R157, -RZ, R158.reuse.H0_H0 ;  /* 0x2000009eff9d7230 */ /* 0x100fe20000004100 */
[----:B------:R-:W-:Y:S01]  /*6cc0*/  F2FP.SATFINITE.E4M3.F32.PACK_AB_MERGE_C R197, R63, R62, RZ ;  /* 0x0000003e3fc5723e */ /* 0x000fe200048070ff */
[----:B------:R-:W-:Y:S02]  /*6cd0*/  HADD2.F32 R158, -RZ, R158.H1_H1 ;  /* 0x3000009eff9e7230 */ /* 0x000fe40000004100 */
[C---:B------:R-:W-:Y:S01]  /*6ce0*/  FMUL R67, R98.reuse, R67 ;  /* 0x0000004362437220 */ /* 0x040fe20000400000 */
[--C-:B------:R-:W-:Y:S01]  /*6cf0*/  HADD2.F32 R161, -RZ, R162.reuse.H0_H0 ;  /* 0x200000a2ffa17230 */ /* 0x100fe20000004100 */
[----:B------:R-:W-:Y:S01]  /*6d00*/  F2FP.SATFINITE.E4M3.F32.PACK_AB_MERGE_C R197, R57, R56, R197 ;  /* 0x0000003839c5723e */ /* 0x000fe200048070c5 */
[----:B------:R-:W-:Y:S02]  /*6d10*/  HADD2.F32 R162, -RZ, R162.H1_H1 ;  /* 0x300000a2ffa27230 */ /* 0x000fe40000004100 */
[C---:B------:R-:W-:Y:S01]  /*6d20*/  FFMA R67, R101.reuse, R128, R67 ;  /* 0x0000008065437223 */ /* 0x040fe20000000043 */
[C---:B------:R-:W-:Y:S01]  /*6d30*/  FFMA R64, R101.reuse, R129, R64 ;  /* 0x0000008165407223 */ /* 0x040fe20000000040 */
[----:B------:R-:W-:Y:S01]  /*6d40*/  FFMA R65, R101, R130, R65 ;  /* 0x0000008265417223 */ /* 0x000fe20000000041 */
[C---:B------:R-:W-:Y:S01]  /*6d50*/  FMUL R70, R98.reuse, R70 ;  /* 0x0000004662467220 */ /* 0x040fe20000400000 */
[----:B------:R-:W-:Y:S01]  /*6d60*/  HADD2.F32 R132, -RZ, R132.H1_H1 ;  /* 0x30000084ff847230 */ /* 0x000fe20000004100 */
[----:B------:R-:W-:Y:S01]  /*6d70*/  F2FP.SATFINITE.E4M3.F32.PACK_AB_MERGE_C R198, R67, R66, RZ ;  /* 0x0000004243c6723e */ /* 0x000fe200048070ff */
[C---:B------:R-:W-:Y:S01]  /*6d80*/  FMUL R71, R98.reuse, R71 ;  /* 0x0000004762477220 */ /* 0x040fe20000400000 */
[--C-:B------:R-:W-:Y:S02]  /*6d90*/  HADD2.F32 R135, -RZ, R136.reuse.H0_H0 ;  /* 0x20000088ff877230 */ /* 0x100fe40000004100 */
[----:B------:R-:W-:Y:S01]  /*6da0*/  FFMA R70, R101, R131, R70 ;  /* 0x0000008365467223 */ /* 0x000fe20000000046 */
[----:B------:R-:W-:Y:S01]  /*6db0*/  F2FP.SATFINITE.E4M3.F32.PACK_AB_MERGE_C R198, R61, R60, R198 ;  /* 0x0000003c3dc6723e */ /* 0x000fe200048070c6 */
        /* <DEDUP_REMOVED lines=15> */
[----:B------:R1:W-:Y:S01]  /*6eb0*/  STS.128 [R206+UR41+0x3200], R196 ;  /* 0x003200c4ce007988 */ /* 0x0003e20008000c29 */
[----:B------:R-:W-:Y:S01]  /*6ec0*/  F2FP.SATFINITE.E4M3.F32.PACK_AB_MERGE_C R208, R43, R42, RZ ;  /* 0x0000002a2bd0723e */ /* 0x000fe200048070ff */
[----:B------:R-:W-:Y:S01]  /*6ed0*/  FFMA R46, R101, R139, R46 ;  /* 0x0000008b652e7223 */ /* 0x000fe2000000002e */
[C---:B------:R-:W-:Y:S01]  /*6ee0*/  FMUL R47, R98.reuse, R47 ;  /* 0x0000002f622f7220 */ /* 0x040fe20000400000 */
[--C-:B------:R-:W-:Y:S01]  /*6ef0*/  HADD2.F32 R143, -RZ, R144.reuse.H0_H0 ;  /* 0x20000090ff8f7230 */ /* 0x100fe20000004100 */
[----:B------:R-:W-:Y:S01]  /*6f00*/  F2FP.SATFINITE.E4M3.F32.PACK_AB_MERGE_C R208, R41, R40, R208 ;  /* 0x0000002829d0723e */ /* 0x000fe200048070d0 */
[C---:B------:R-:W-:Y:S01]  /*6f10*/  FMUL R50, R98.reuse, R50 ;  /* 0x0000003262327220 */ /* 0x040fe20000400000 */
[----:B------:R-:W-:Y:S02]  /*6f20*/  HADD2.F32 R144, -RZ, R144.H1_H1 ;  /* 0x30000090ff907230 */ /* 0x000fe40000004100 */
[C---:B------:R-:W-:Y:S01]  /*6f30*/  FFMA R47, R101.reuse, R140, R47 ;  /* 0x0000008c652f7223 */ /* 0x040fe2000000002f */
[C---:B------:R-:W-:Y:S01]  /*6f40*/  FFMA R48, R101.reuse, R141, R48 ;  /* 0x0000008d65307223 */ /* 0x040fe20000000030 */
[C---:B------:R-:W-:Y:S01]  /*6f50*/  FFMA R49, R101.reuse, R142, R49 ;  /* 0x0000008e65317223 */ /* 0x040fe20000000031 */
[----:B------:R-:W-:Y:S01]  /*6f60*/  FFMA R50, R101, R143, R50 ;  /* 0x0000008f65327223 */ /* 0x000fe20000000032 */
[C---:B------:R-:W-:Y:S01]  /*6f70*/  FMUL R51, R98.reuse, R51 ;  /* 0x0000003362337220 */ /* 0x040fe20000400000 */
[--C-:B------:R-:W-:Y:S01]  /*6f80*/  HADD2.F32 R147, -RZ, R148.reuse.H0_H0 ;  /* 0x20000094ff937230 */ /* 0x100fe20000004100 */
[----:B------:R-:W-:Y:S01]  /*6f90*/  F2FP.SATFINITE.E4M3.F32.PACK_AB_MERGE_C R209, R47, R46, RZ ;  /* 0x0000002e2fd1723e */ /* 0x000fe200048070ff */
[C---:B------:R-:W-:Y:S01]  /*6fa0*/  FMUL R54, R98.reuse, R54 ;  /* 0x0000003662367220 */ /* 0x040fe20000400000 */
[----:B------:R-:W-:Y:S02]  /*6fb0*/  HADD2.F32 R148, -RZ, R148.H1_H1 ;  /* 0x30000094ff947230 */ /* 0x000fe40000004100 */
[----:B------:R-:W-:Y:S01]  /*6fc0*/  FFMA R51, R101, R144, R51 ;  /* 0x0000009065337223 */ /* 0x000fe20000000033 */
[----:B------:R-:W-:Y:S01]  /*6fd0*/  F2FP.SATFINITE.E4M3.F32.PACK_AB_MERGE_C R209, R45, R44, R209 ;  /* 0x0000002c2dd1723e */ /* 0x000fe200048070d1 */
[C---:B------:R-:W-:Y:S01]  /*6fe0*/  FFMA R52, R101.reuse, R145, R52 ;  /* 0x0000009165347223 */ /* 0x040fe20000000034 */
[C---:B------:R-:W-:Y:S01]  /*6ff0*/  FFMA R53, R101.reuse, R146, R53 ;  /* 0x0000009265357223 */ /* 0x040fe20000000035 */
[----:B------:R-:W-:Y:S01]  /*7000*/  FFMA R54, R101, R147, R54 ;  /* 0x0000009365367223 */ /* 0x000fe20000000036 */
[----:B------:R-:W-:Y:S01]  /*7010*/  F2FP.SATFINITE.E4M3.F32.PACK_AB_MERGE_C R210, R51, R50, RZ ;  /* 0x0000003233d2723e */ /* 0x000fe200048070ff */
[C---:B------:R-:W-:Y:S01]  /*7020*/  FMUL R55, R98.reuse, R55 ;  /* 0x0000003762377220 */ /* 0x040fe20000400000 */
[--C-:B------:R-:W-:Y:S02]  /*7030*/  HADD2.F32 R151, -RZ, R152.reuse.H0_H0 ;  /* 0x20000098ff977230 */ /* 0x100fe40000004100 */
[C---:B------:R-:W-:Y:S01]  /*7040*/  FMUL R26, R98.reuse, R26 ;  /* 0x0000001a621a7220 */ /* 0x040fe20000400000 */
[----:B------:R-:W-:Y:S01]  /*7050*/  HADD2.F32 R152, -RZ, R152.H1_H1 ;  /* 0x30000098ff987230 */ /* 0x000fe20000004100 */
[----:B------:R-:W-:Y:S01]  /*7060*/  F2FP.SATFINITE.E4M3.F32.PACK_AB_MERGE_C R210, R49, R48, R210 ;  /* 0x0000003031d2723e */ /* 0x000fe200048070d2 */
        /* <DEDUP_REMOVED lines=15> */
[----:B------:R1:W-:Y:S01]  /*7160*/  STS.128 [R206+UR41+0x3a00], R208 ;  /* 0x003a00d0ce007988 */ /* 0x0003e20008000c29 */
        /* <DEDUP_REMOVED lines=18> */
[C---:B------:R-:W-:Y:S01]  /*7290*/  FMUL R39, R98.reuse, R39 ;  /* 0x0000002762277220 */ /* 0x040fe20000400000 */
[C---:B------:R-:W-:Y:S01]  /*72a0*/  FFMA R38, R101.reuse, R163, R38 ;  /* 0x000000a365267223 */ /* 0x040fe20000000026 */
[C---:B------:R-:W-:Y:S01]  /*72b0*/  FMUL R6, R98.reuse, R6 ;  /* 0x0000000662067220 */ /* 0x040fe20000400000 */
[C---:B------:R-:W-:Y:S01]  /*72c0*/  FMUL R7, R98.reuse, R7 ;  /* 0x0000000762077220 */ /* 0x040fe20000400000 */
[C---:B------:R-:W-:Y:S01]  /*72d0*/  FFMA R39, R101.reuse, R164, R39 ;  /* 0x000000a465277223 */ /* 0x040fe20000000027 */
[C---:B------:R-:W-:Y:S01]  /*72e0*/  FFMA R4, R101.reuse, R165, R4 ;  /* 0x000000a565047223 */ /* 0x040fe20000000004 */
[C---:B------:R-:W-:Y:S01]  /*72f0*/  FFMA R5, R101.reuse, R166, R5 ;  /* 0x000000a665057223 */ /* 0x040fe20000000005 */
[--C-:B------:R-:W-:Y:S02]  /*7300*/  HADD2.F32 R171, -RZ, R172.reuse.H0_H0 ;  /* 0x200000acffab7230 */ /* 0x100fe40000004100 */
[C---:B------:R-:W-:Y:S01]  /*7310*/  FFMA R6, R101.reuse, R167, R6 ;  /* 0x000000a765067223 */ /* 0x040fe20000000006 */
[----:B------:R-:W-:Y:S02]  /*7320*/  HADD2.F32 R172, -RZ, R172.H1_H1 ;  /* 0x300000acffac7230 */ /* 0x000fe40000004100 */
[C---:B------:R-:W-:Y:S01]  /*7330*/  FMUL R10, R98.reuse, R10 ;  /* 0x0000000a620a7220 */ /* 0x040fe20000400000 */
[C---:B------:R-:W-:Y:S01]  /*7340*/  FFMA R7, R101.reuse, R168, R7 ;  /* 0x000000a865077223 */ /* 0x040fe20000000007 */
[C---:B------:R-:W-:Y:S01]  /*7350*/  FMUL R11, R98.reuse, R11 ;  /* 0x0000000b620b7220 */ /* 0x040fe20000400000 */
        /* <DEDUP_REMOVED lines=15> */
[----:B------:R-:W-:Y:S01]  /*7450*/  FMUL R19, R98, R19 ;  /* 0x0000001362137220 */ /* 0x000fe20000400000 */
[C---:B------:R-:W-:Y:S01]  /*7460*/  FFMA R16, R101.reuse, R103, R16 ;  /* 0x0000006765107223 */ /* 0x040fe20000000010 */
[C---:B------:R-:W-:Y:S01]  /*7470*/  FFMA R17, R101.reuse, R100, R17 ;  /* 0x0000006465117223 */ /* 0x040fe20000000011 */
[C---:B------:R-:W-:Y:S01]  /*7480*/  FFMA R18, R101.reuse, R177, R18 ;  /* 0x000000b165127223 */ /* 0x040fe20000000012 */
[----:B------:R-:W-:Y:S01]  /*7490*/  FFMA R19, R101, R102, R19 ;  /* 0x0000006665137223 */ /* 0x000fe20000000013 */
[----:B------:R-:W-:Y:S01]  /*74a0*/  F2FP.SATFINITE.E4M3.F32.PACK_AB_MERGE_C R6, R7, R6, RZ ;  /* 0x000000060706723e */ /* 0x000fe200048070ff */
[----:B------:R-:W-:Y:S01]  /*74b0*/  BSSY.RECONVERGENT B0, `(.L_x_99) ;  /* 0x0000038000007945 */ /* 0x000fe20003800200 */
[----:B------:R-:W-:Y:S02]  /*74c0*/  F2FP.SATFINITE.E4M3.F32.PACK_AB_MERGE_C R34, R35, R34, RZ ;  /* 0x000000222322723e */ /* 0x000fe400048070ff */
[----:B------:R-:W-:Y:S02]  /*74d0*/  F2FP.SATFINITE.E4M3.F32.PACK_AB_MERGE_C R27, R39, R38, RZ ;  /* 0x00000026271b723e */ /* 0x000fe400048070ff */
[----:B------:R-:W-:Y:S02]  /*74e0*/  F2FP.SATFINITE.E4M3.F32.PACK_AB_MERGE_C R10, R11, R10, RZ ;  /* 0x0000000a0b0a723e */ /* 0x000fe400048070ff */
[----:B------:R-:W-:Y:S02]  /*74f0*/  F2FP.SATFINITE.E4M3.F32.PACK_AB_MERGE_C R14, R15, R14, RZ ;  /* 0x0000000e0f0e723e */ /* 0x000fe400048070ff */
[----:B------:R-:W-:Y:S02]  /*7500*/  F2FP.SATFINITE.E4M3.F32.PACK_AB_MERGE_C R7, R19, R18, RZ ;  /* 0x000000121307723e */ /* 0x000fe400048070ff */
[----:B------:R-:W-:Y:S02]  /*7510*/  F2FP.SATFINITE.E4M3.F32.PACK_AB_MERGE_C R4, R5, R4, R6 ;  /* 0x000000040504723e */ /* 0x000fe40004807006 */
[----:B------:R-:W-:Y:S02]  /*7520*/  F2FP.SATFINITE.E4M3.F32.PACK_AB_MERGE_C R26, R33, R32, R34 ;  /* 0x00000020211a723e */ /* 0x000fe40004807022 */
[----:B------:R-:W-:Y:S02]  /*7530*/  F2FP.SATFINITE.E4M3.F32.PACK_AB_MERGE_C R27, R37, R36, R27 ;  /* 0x00000024251b723e */ /* 0x000fe4000480701b */
[----:B------:R-:W-:Y:S02]  /*7540*/  F2FP.SATFINITE.E4M3.F32.PACK_AB_MERGE_C R5, R9, R8, R10 ;  /* 0x000000080905723e */ /* 0x000fe4000480700a */
[----:B------:R-:W-:Y:S01]  /*7550*/  F2FP.SATFINITE.E4M3.F32.PACK_AB_MERGE_C R6, R13, R12, R14 ;  /* 0x0000000c0d06723e */ /* 0x000fe2000480700e */
[----:B------:R1:W-:Y:S01]  /*7560*/  STS.128 [R206+UR41+0x4200], R24 ;  /* 0x00420018ce007988 */ /* 0x0003e20008000c29 */
[----:B------:R-:W-:Y:S02]  /*7570*/  F2FP.SATFINITE.E4M3.F32.PACK_AB_MERGE_C R7, R17, R16, R7 ;  /* 0x000000101107723e */ /* 0x000fe40004807007 */
[----:B------:R-:W-:Y:S05]  /*7580*/  IADD3 R96, PT, PT, R96, 0x1, RZ ;  /* 0x0000000160607810 */ /* 0x000fea0007ffe0ff */
[----:B------:R1:W-:Y:S01]  /*7590*/  STS.128 [R206+UR41+0x4a00], R4 ;  /* 0x004a0004ce007988 */ /* 0x0003e20008000c29 */
[----:B------:R-:W-:Y:S01]  /*75a0*/  @!PT LDS RZ, [RZ] ;  /* 0x00000000fffff984 */ /* 0x000fe20000000800 */
[----:B------:R-:W-:Y:S01]  /*75b0*/  @!PT LDS RZ, [RZ] ;  /* 0x00000000fffff984 */ /* 0x000fe20000000800 */
[----:B------:R-:W-:Y:S01]  /*75c0*/  @!PT LDS RZ, [RZ] ;  /* 0x00000000fffff984 */ /* 0x000fe20000000800 */
[----:B------:R-:W-:Y:S01]  /*75d0*/  @!PT LDS RZ, [RZ] ;  /* 0x00000000fffff984 */ /* 0x000fe20000000800 */
[----:B------:R3:W-:Y:S07]  /*75e0*/  MEMBAR.ALL.CTA ;  /* 0x0000000000007992 */ /* 0x0007ee0000008000 */
[----:B---3--:R-:W3:Y:S02]  /*75f0*/  FENCE.VIEW.ASYNC.S ;  /* 0x00000000000073c6 */ /* 0x008ee40000000000 */
[----:B---3--:R-:W-:Y:S06]  /*7600*/  BAR.SYNC.DEFER_BLOCKING 0x1, 0x80 ;  /* 0x0042000000007b1d */ /* 0x008fec0000010000 */
[----:B------:R-:W-:Y:S05]  /*7610*/  @P0 BRA `(.L_x_100) ;  /* 0x0000000000840947 */ /* 0x000fea0003800000 */
[----:B------:R-:W-:Y:S01]  /*7620*/  UIADD3 UR4, UPT, UPT, UR41, 0x2a00, URZ ;  /* 0x00002a0029047890 */ /* 0x000fe2000fffe0ff */
[----:B------:R-:W-:Y:S01]  /*7630*/  R2UR UR13, R191 ;  /* 0x00000000bf0d72ca */ /* 0x000fe200000e0000 */
[----:B------:R-:W-:Y:S01]  /*7640*/  UIADD3 UR24, UP0, UPT, UR44, 0x680, URZ ;  /* 0x000006802c187890 */ /* 0x000fe2000ff1e0ff */
[----:B------:R-:W-:Y:S01]  /*7650*/  R2UR UR14, R201 ;  /* 0x00000000c90e72ca */ /* 0x000fe200000e0000 */
[----:B------:R-:W-:Y:S01]  /*7660*/  UMOV UR15, UR36 ;  /* 0x00000024000f7c82 */ /* 0x000fe20008000000 */
[----:B------:R-:W-:Y:S01]  /*7670*/  UIADD3 UR8, UPT, UPT, UR41, 0x3200, URZ ;  /* 0x0000320029087890 */ /* 0x000fe2000fffe0ff */
[----:B------:R-:W-:Y:S01]  /*7680*/  IMAD.U32 R216, RZ, RZ, UR4 ;  /* 0x00000004ffd87e24 */ /* 0x000fe2000f8e00ff */
[----:B------:R-:W-:Y:S01]  /*7690*/  UIADD3.X UR25, UPT, UPT, URZ, UR45, URZ, UP0, !UPT ;  /* 0x0000002dff197290 */ /* 0x000fe200087fe4ff */
[----:B------:R-:W-:Y:S01]  /*76a0*/  UMOV UR11, UR36 ;  /* 0x00000024000b7c82 */ /* 0x000fe20008000000 */
[----:B------:R-:W-:Y:S02]  /*76b0*/  UIADD3 UR4, UPT, UPT, UR41, 0x3a00, URZ ;  /* 0x00003a0029047890 */ /* 0x000fe4000fffe0ff */
[----:B------:R-:W-:Y:S01]  /*76c0*/  R2UR UR12, R216 ;  /* 0x00000000d80c72ca */ /* 0x000fe200000e0000 */
[----:B------:R-:W-:Y:S01]  /*76d0*/  UMOV UR7, UR36 ;  /* 0x0000002400077c82 */ /* 0x000fe20008000000 */
[----:B------:R-:W-:Y:S02]  /*76e0*/  UIADD3 UR20, UPT, UPT, UR41, 0x4200, URZ ;  /* 0x0000420029147890 */ /* 0x000fe4000fffe0ff */
[----:B------:R-:W-:Y:S02]  /*76f0*/  UIMAD UR13, UR13, 0xa0, URZ ;  /* 0x000000a00d0d78a4 */ /* 0x000fe4000f8e02ff */
[----:B------:R-:W-:Y:S02]  /*7700*/  USHF.L.U32 UR14, UR14, 0x6, URZ ;  /* 0x000000060e0e7899 */ /* 0x000fe400080006ff */
[----:B------:R-:W-:Y:S02]  /*7710*/  UIADD3 UR9, UPT, UPT, UR13, 0x20, URZ ;  /* 0x000000200d097890 */ /* 0x000fe4000fffe0ff */
[----:B------:R-:W-:Y:S02]  /*7720*/  UIADD3 UR5, UPT, UPT, UR13, 0x40, URZ ;  /* 0x000000400d057890 */ /* 0x000fe4000fffe0ff */
[----:B------:R-:W-:Y:S01]  /*7730*/  UIADD3 UR21, UPT, UPT, UR13, 0x60, URZ ;  /* 0x000000600d157890 */ /* 0x000fe2000fffe0ff */
[----:B------:R-:W-:Y:S02]  /*7740*/  UMOV UR10, UR14 ;  /* 0x0000000e000a7c82 */ /* 0x000fe40008000000 */
[----:B------:R3:W-:Y:S01]  /*7750*/  UTMASTG.3D [UR12], [UR24] ;  /* 0x0000000c180073b5 */ /* 0x0007e20008010000 */
[----:B------:R-:W-:Y:S01]  /*7760*/  UMOV UR6, UR14 ;  /* 0x0000000e00067c82 */ /* 0x000fe20008000000 */
[----:B------:R-:W-:Y:S01]  /*7770*/  UMOV UR23, UR36 ;  /* 0x0000002400177c82 */ /* 0x000fe20008000000 */
[----:B------:R-:W-:Y:S01]  /*7780*/  UMOV UR22, UR14 ;  /* 0x0000000e00167c82 */ /* 0x000fe20008000000 */
[----:B------:R-:W-:Y:S02]  /*7790*/  UIADD3 UR16, UPT, UPT, UR41, 0x4a00, URZ ;  /* 0x00004a0029107890 */ /* 0x000fe4000fffe0ff */
[----:B------:R-:W-:Y:S01]  /*77a0*/  UIADD3 UR17, UPT, UPT, UR13, 0x80, URZ ;  /* 0x000000800d117890 */ /* 0x000fe2000fffe0ff */
[----:B------:R3:W-:Y:S01]  /*77b0*/  UTMASTG.3D [UR8], [UR24] ;  /* 0x00000008180073b5 */ /* 0x0007e20008010000 */
[----:B------:R-:W-:Y:S01]  /*77c0*/  UMOV UR19, UR36 ;  /* 0x0000002400137c82 */ /* 0x000fe20008000000 */
[----:B------:R-:W-:Y:S01]  /*77d0*/  UMOV UR18, UR14 ;  /* 0x0000000e00127c82 */ /* 0x000fe20008000000 */
[----:B------:R3:W-:Y:S01]  /*77e0*/  UTMASTG.3D [UR4], [UR24] ;  /* 0x00000004180073b5 */ /* 0x0007e20008010000 */
[----:B------:R3:W-:Y:S04]  /*77f0*/  UTMASTG.3D [UR20], [UR24] ;  /* 0x00000014180073b5 */ /* 0x0007e80008010000 */
[----:B------:R3:W-:Y:S01]  /*7800*/  UTMASTG.3D [UR16], [UR24] ;  /* 0x00000010180073b5 */ /* 0x0007e20008010000 */
[----:B------:R0:W-:Y:S01]  /*7810*/  UTMACMDFLUSH ;  /* 0x00000000000079b7 */ /* 0x0001e20000000000 */
[----:B---3--:R-:W-:Y:S04]  /*7820*/  DEPBAR.LE SB0, 0x0 ;  /* 0x000080000000791a */ /* 0x008fe80000000000 */
.L_x_100:
[----:B------:R-:W-:Y:S05]  /*7830*/  BSYNC.RECONVERGENT B0 ;  /* 0x0000000000007941 */ /* 0x000fea0003800200 */
.L_x_99:
[----:B------:R-:W-:Y:S01]  /*7840*/  BAR.SYNC.DEFER_BLOCKING 0x1, 0x80 ;  /* 0x0042000000007b1d */ /* 0x000fe20000010000 */
[----:B------:R-:W-:Y:S01]  /*7850*/  ISETP.NE.AND P2, PT, R217, RZ, PT ;  /* 0x000000ffd900720c */ /* 0x000fe20003f45270 */
[----:B------:R-:W-:Y:S01]  /*7860*/  IMAD.IADD R191, R95, 0x1, R179 ;  /* 0x000000015fbf7824 */ /* 0x000fe200078e02b3 */
[----:B------:R-:W-:Y:S01]  /*7870*/  ISETP.NE.AND P0, PT, R218, 0x2, PT ;  /* 0x00000002da00780c */ /* 0x000fe20003f05270 */
[----:B------:R-:W-:Y:S01]  /*7880*/  IMAD.IADD R201, R97, 0x1, R190 ;  /* 0x0000000161c97824 */ /* 0x000fe200078e02be */
[----:B------:R-:W-:Y:S02]  /*7890*/  ISETP.NE.AND P1, PT, R96, 0x4, PT ;  /* 0x000000046000780c */ /* 0x000fe40003f25270 */
[----:B------:R-:W-:Y:S02]  /*78a0*/  SEL R3, RZ, 0x1, P0 ;  /* 0x00000001ff037807 */ /* 0x000fe40000000000 */
[----:B------:R-:W-:Y:S02]  /*78b0*/  SEL R0, RZ, 0x1, P1 ;  /* 0x00000001ff007807 */ /* 0x000fe40000800000 */
[----:B------:R-:W-:Y:S02]  /*78c0*/  LOP3.LUT R214, R214, R3, RZ, 0x3c, !PT ;  /* 0x00000003d6d67212 */ /* 0x000fe400078e3cff */
[----:B------:R-:W-:Y:S02]  /*78d0*/  LOP3.LUT R215, R215, R0, RZ, 0x3c, !PT ;  /* 0x00000000d7d77212 */ /* 0x000fe400078e3cff */
[----:B------:R-:W-:Y:S02]  /*78e0*/  @P2 R2UR UR36, R212 ;  /* 0x00000000d42422ca */ /* 0x000fe400000e0000 */
[----:B------:R-:W-:Y:S02]  /*78f0*/  SEL R218, R218, RZ, P0 ;  /* 0x000000ffdada7207 */ /* 0x000fe40000000000 */
[----:B------:R-:W-:Y:S01]  /*7900*/  SEL R96, R96, RZ, P1 ;  /* 0x000000ff60607207 */ /* 0x000fe20000800000 */
[----:B------:R-:W-:Y:S10]  /*7910*/  @P2 BRA `(.L_x_101) ;  /* 0xffffffd000702947 */ /* 0x000ff4000383ffff */
[----:B------:R-:W-:Y:S05]  /*7920*/  EXIT ;  /* 0x000000000000794d */ /* 0x000fea0003800000 */
.L_x_19:
[----:B--2---:R2:W1:Y:S02]  /*7930*/  SYNCS.PHASECHK.TRANS64.TRYWAIT P0, [R3+URZ+0x100], R2 ;  /* 0x00010002030075a7 */ /* 0x00446400080011ff */
[----:B-1----:R-:W-:Y:S05]  /*7940*/  @!P0 NANOSLEEP.SYNCS 0x989680 ;  /* 0x009896800000895d */ /* 0x002fea0003900000 */
[----:B------:R-:W1:Y:S02]  /*7950*/  @!P0 SYNCS.PHASECHK.TRANS64 P0, [R3+URZ+0x100], R2 ;  /* 0x00010002030085a7 */ /* 0x000e6400080010ff */
[----:B-1----:R-:W-:Y:S05]  /*7960*/  @!P0 BRA `(.L_x_19) ;  /* 0xfffffffc00f08947 */ /* 0x002fea000383ffff */
[----:B------:R-:W-:Y:S05]  /*7970*/  BRA `(.L_x_102) ;  /* 0xffffff9c00187947 */ /* 0x000fea000383ffff */
.L_x_22:
[----:B-1----:R-:W-:Y:S07]  /*7980*/  MOV R2, UR33 ;  /* 0x0000002100027c02 */ /* 0x002fee0008000f00 */
.L_x_103:
[----:B-1----:R1:W2:Y:S02]  /*7990*/  SYNCS.PHASECHK.TRANS64.TRYWAIT P0, [R2+URZ+0x38], R5 ;  /* 0x00003805020075a7 */ /* 0x0022a400080011ff */
[----:B--2---:R-:W-:Y:S05]  /*79a0*/  @!P0 NANOSLEEP.SYNCS 0x989680 ;  /* 0x009896800000895d */ /* 0x004fea0003900000 */
[----:B------:R-:W2:Y:S02]  /*79b0*/  @!P0 SYNCS.PHASECHK.TRANS64 P0, [R2+URZ+0x38], R5 ;  /* 0x00003805020085a7 */ /* 0x000ea400080010ff */
[----:B--2---:R-:W-:Y:S05]  /*79c0*/  @!P0 BRA `(.L_x_103) ;  /* 0xfffffffc00f08947 */ /* 0x004fea000383ffff */
[----:B------:R-:W-:Y:S05]  /*79d0*/  BRA `(.L_x_21) ;  /* 0xffffff9c00687947 */ /* 0x000fea000383ffff */
.L_x_28:
[----:B-1----:R-:W-:Y:S07]  /*79e0*/  MOV R2, UR17 ;  /* 0x0000001100027c02 */ /* 0x002fee0008000f00 */
.L_x_104:
[----:B-1----:R1:W2:Y:S02]  /*79f0*/  SYNCS.PHASECHK.TRANS64.TRYWAIT P0, [R2+URZ+0x38], R5 ;  /* 0x00003805020075a7 */ /* 0x0022a400080011ff */
[----:B--2---:R-:W-:Y:S05]  /*7a00*/  @!P0 NANOSLEEP.SYNCS 0x989680 ;  /* 0x009896800000895d */ /* 0x004fea0003900000 */
[----:B------:R-:W2:Y:S02]  /*7a10*/  @!P0 SYNCS.PHASECHK.TRANS64 P0, [R2+URZ+0x38], R5 ;  /* 0x00003805020085a7 */ /* 0x000ea400080010ff */
[----:B--2---:R-:W-:Y:S05]  /*7a20*/  @!P0 BRA `(.L_x_104) ;  /* 0xfffffffc00f08947 */ /* 0x004fea000383ffff */
[----:B------:R-:W-:Y:S05]  /*7a30*/  BRA `(.L_x_27) ;  /* 0xffffffa000107947 */ /* 0x000fea000383ffff */
.L_x_32:
[----:B-1----:R1:W2:Y:S02]  /*7a40*/  SYNCS.PHASECHK.TRANS64.TRYWAIT P0, [R2+URZ+0x90], R3 ;  /* 0x00009003020075a7 */ /* 0x0022a400080011ff */
[----:B--2---:R-:W-:Y:S05]  /*7a50*/  @!P0 NANOSLEEP.SYNCS 0x989680 ;  /* 0x009896800000895d */ /* 0x004fea0003900000 */
[----:B------:R-:W2:Y:S02]  /*7a60*/  @!P0 SYNCS.PHASECHK.TRANS64 P0, [R2+URZ+0x90], R3 ;  /* 0x00009003020085a7 */ /* 0x000ea400080010ff */
[----:B--2---:R-:W-:Y:S05]  /*7a70*/  @!P0 BRA `(.L_x_32) ;  /* 0xfffffffc00f08947 */ /* 0x004fea000383ffff */
[----:B------:R-:W-:Y:S05]  /*7a80*/  BRA `(.L_x_105) ;  /* 0xffffffa000a07947 */ /* 0x000fea000383ffff */
.L_x_36:
[----:B----4-:R-:W-:-:S07]  /*7a90*/  MOV R0, UR5 ;  /* 0x0000000500007c02 */ /* 0x010fce0008000f00 */
.L_x_106:
[----:B-1----:R1:W2:Y:S02]  /*7aa0*/  SYNCS.PHASECHK.TRANS64.TRYWAIT P0, [R0+URZ], R3 ;  /* 0x00000003000075a7 */ /* 0x0022a400080011ff */
[----:B--2---:R-:W-:Y:S05]  /*7ab0*/  @!P0 NANOSLEEP.SYNCS 0x989680 ;  /* 0x009896800000895d */ /* 0x004fea0003900000 */
[----:B------:R-:W2:Y:S02]  /*7ac0*/  @!P0 SYNCS.PHASECHK.TRANS64 P0, [R0+URZ], R3 ;  /* 0x00000003000085a7 */ /* 0x000ea400080010ff */
[----:B--2---:R-:W-:Y:S05]  /*7ad0*/  @!P0 BRA `(.L_x_106) ;  /* 0xfffffffc00f08947 */ /* 0x004fea000383ffff */
[----:B------:R-:W-:Y:S05]  /*7ae0*/  BRA `(.L_x_107) ;  /* 0xffffffa800107947 */ /* 0x000fea000383ffff */
.L_x_37:
[----:B----4-:R-:W-:-:S07]  /*7af0*/  MOV R0, UR5 ;  /* 0x0000000500007c02 */ /* 0x010fce0008000f00 */
.L_x_108:
[----:B-1----:R1:W2:Y:S02]  /*7b00*/  SYNCS.PHASECHK.TRANS64.TRYWAIT P0, [R0+URZ], R3 ;  /* 0x00000003000075a7 */ /* 0x0022a400080011ff */
[----:B--2---:R-:W-:Y:S05]  /*7b10*/  @!P0 NANOSLEEP.SYNCS 0x989680 ;  /* 0x009896800000895d */ /* 0x004fea0003900000 */
[----:B------:R-:W2:Y:S02]  /*7b20*/  @!P0 SYNCS.PHASECHK.TRANS64 P0, [R0+URZ], R3 ;  /* 0x00000003000085a7 */ /* 0x000ea400080010ff */
[----:B--2---:R-:W-:Y:S05]  /*7b30*/  @!P0 BRA `(.L_x_108) ;  /* 0xfffffffc00f08947 */ /* 0x004fea000383ffff */
[----:B------:R-:W-:Y:S05]  /*7b40*/  BRA `(.L_x_109) ;  /* 0xffffffa8001c7947 */ /* 0x000fea000383ffff */
.L_x_38:
[----:B----4-:R-:W-:-:S07]  /*7b50*/  MOV R0, UR5 ;  /* 0x0000000500007c02 */ /* 0x010fce0008000f00 */
.L_x_110:
[----:B-1----:R1:W2:Y:S02]  /*7b60*/  SYNCS.PHASECHK.TRANS64.TRYWAIT P0, [R0+URZ], R3 ;  /* 0x00000003000075a7 */ /* 0x0022a400080011ff */
[----:B--2---:R-:W-:Y:S05]  /*7b70*/  @!P0 NANOSLEEP.SYNCS 0x989680 ;  /* 0x009896800000895d */ /* 0x004fea0003900000 */
[----:B------:R-:W2:Y:S02]  /*7b80*/  @!P0 SYNCS.PHASECHK.TRANS64 P0, [R0+URZ], R3 ;  /* 0x00000003000085a7 */ /* 0x000ea400080010ff */
[----:B--2---:R-:W-:Y:S05]  /*7b90*/  @!P0 BRA `(.L_x_110) ;  /* 0xfffffffc00f08947 */ /* 0x004fea000383ffff */
[----:B------:R-:W-:Y:S05]  /*7ba0*/  BRA `(.L_x_111) ;  /* 0xffffffa800287947 */ /* 0x000fea000383ffff */
.L_x_39:
[----:B----4-:R-:W-:-:S07]  /*7bb0*/  MOV R0, UR5 ;  /* 0x0000000500007c02 */ /* 0x010fce0008000f00 */
.L_x_112:
[----:B-1----:R1:W2:Y:S02]  /*7bc0*/  SYNCS.PHASECHK.TRANS64.TRYWAIT P0, [R0+URZ], R3 ;  /* 0x00000003000075a7 */ /* 0x0022a400080011ff */
[----:B--2---:R-:W-:Y:S05]  /*7bd0*/  @!P0 NANOSLEEP.SYNCS 0x989680 ;  /* 0x009896800000895d */ /* 0x004fea0003900000 */
[----:B------:R-:W2:Y:S02]  /*7be0*/  @!P0 SYNCS.PHASECHK.TRANS64 P0, [R0+URZ], R3 ;  /* 0x00000003000085a7 */ /* 0x000ea400080010ff */
[----:B--2---:R-:W-:Y:S05]  /*7bf0*/  @!P0 BRA `(.L_x_112) ;  /* 0xfffffffc00f08947 */ /* 0x004fea000383ffff */
[----:B------:R-:W-:Y:S05]  /*7c00*/  BRA `(.L_x_113) ;  /* 0xffffffa800347947 */ /* 0x000fea000383ffff */
.L_x_40:
[----:B----4-:R-:W-:-:S07]  /*7c10*/  MOV R0, UR5 ;  /* 0x0000000500007c02 */ /* 0x010fce0008000f00 */
.L_x_114:
[----:B-1----:R1:W2:Y:S02]  /*7c20*/  SYNCS.PHASECHK.TRANS64.TRYWAIT P0, [R0+URZ], R3 ;  /* 0x00000003000075a7 */ /* 0x0022a400080011ff */
[----:B--2---:R-:W-:Y:S05]  /*7c30*/  @!P0 NANOSLEEP.SYNCS 0x989680 ;  /* 0x009896800000895d */ /* 0x004fea0003900000 */
[----:B------:R-:W2:Y:S02]  /*7c40*/  @!P0 SYNCS.PHASECHK.TRANS64 P0, [R0+URZ], R3 ;  /* 0x00000003000085a7 */ /* 0x000ea400080010ff */
[----:B--2---:R-:W-:Y:S05]  /*7c50*/  @!P0 BRA `(.L_x_114) ;  /* 0xfffffffc00f08947 */ /* 0x004fea000383ffff */
[----:B------:R-:W-:Y:S05]  /*7c60*/  BRA `(.L_x_115) ;  /* 0xffffffa800407947 */ /* 0x000fea000383ffff */
.L_x_41:
[----:B----4-:R-:W-:-:S07]  /*7c70*/  MOV R0, UR5 ;  /* 0x0000000500007c02 */ /* 0x010fce0008000f00 */
.L_x_116:
[----:B-1----:R1:W2:Y:S02]  /*7c80*/  SYNCS.PHASECHK.TRANS64.TRYWAIT P0, [R0+URZ], R3 ;  /* 0x00000003000075a7 */ /* 0x0022a400080011ff */
[----:B--2---:R-:W-:Y:S05]  /*7c90*/  @!P0 NANOSLEEP.SYNCS 0x989680 ;  /* 0x009896800000895d */ /* 0x004fea0003900000 */
[----:B------:R-:W2:Y:S02]  /*7ca0*/  @!P0 SYNCS.PHASECHK.TRANS64 P0, [R0+URZ], R3 ;  /* 0x00000003000085a7 */ /* 0x000ea400080010ff */
[----:B--2---:R-:W-:Y:S05]  /*7cb0*/  @!P0 BRA `(.L_x_116) ;  /* 0xfffffffc00f08947 */ /* 0x004fea000383ffff */
[----:B------:R-:W-:Y:S05]  /*7cc0*/  BRA `(.L_x_117) ;  /* 0xffffffa8004c7947 */ /* 0x000fea000383ffff */
.L_x_44:
[----:B-1----:R1:W2:Y:S02]  /*7cd0*/  SYNCS.PHASECHK.TRANS64.TRYWAIT P0, [R0+URZ+0xf0], R5 ;  /* 0x0000f005000075a7 */ /* 0x0022a400080011ff */
[----:B--2---:R-:W-:Y:S05]  /*7ce0*/  @!P0 NANOSLEEP.SYNCS 0x989680 ;  /* 0x009896800000895d */ /* 0x004fea0003900000 */
[----:B------:R-:W2:Y:S02]  /*7cf0*/  @!P0 SYNCS.PHASECHK.TRANS64 P0, [R0+URZ+0xf0], R5 ;  /* 0x0000f005000085a7 */ /* 0x000ea400080010ff */
[----:B--2---:R-:W-:Y:S05]  /*7d00*/  @!P0 BRA `(.L_x_44) ;  /* 0xfffffffc00f08947 */ /* 0x004fea000383ffff */
[----:B------:R-:W-:Y:S05]  /*7d10*/  BRA `(.L_x_118) ;  /* 0xffffffa800a87947 */ /* 0x000fea000383ffff */
.L_x_45:
[----:B------:R-:W-:-:S07]  /*7d20*/  MOV R0, UR5 ;  /* 0x0000000500007c02 */ /* 0x000fce0008000f00 */
.L_x_119:
[----:B-1----:R1:W2:Y:S02]  /*7d30*/  SYNCS.PHASECHK.TRANS64.TRYWAIT P0, [R0+URZ+0xa0], R5 ;  /* 0x0000a005000075a7 */ /* 0x0022a400080011ff */
[----:B--2---:R-:W-:Y:S05]  /*7d40*/  @!P0 NANOSLEEP.SYNCS 0x989680 ;  /* 0x009896800000895d */ /* 0x004fea0003900000 */
[----:B------:R-:W2:Y:S02]  /*7d50*/  @!P0 SYNCS.PHASECHK.TRANS64 P0, [R0+URZ+0xa0], R5 ;  /* 0x0000a005000085a7 */ /* 0x000ea400080010ff */
[----:B--2---:R-:W-:Y:S05]  /*7d60*/  @!P0 BRA `(.L_x_119) ;  /* 0xfffffffc00f08947 */ /* 0x004fea000383ffff */
[----:B------:R-:W-:Y:S05]  /*7d70*/  BRA `(.L_x_120) ;  /* 0xffffffa800b87947 */ /* 0x000fea000383ffff */
.L_x_46:
[----:B-1----:R1:W2:Y:S02]  /*7d80*/  SYNCS.PHASECHK.TRANS64.TRYWAIT P1, [R0+URZ+0x90], R5 ;  /* 0x00009005000075a7 */ /* 0x0022a400080211ff */
[----:B--2---:R-:W-:Y:S05]  /*7d90*/  @!P1 NANOSLEEP.SYNCS 0x989680 ;  /* 0x009896800000995d */ /* 0x004fea0003900000 */
[----:B------:R-:W2:Y:S02]  /*7da0*/  @!P1 SYNCS.PHASECHK.TRANS64 P1, [R0+URZ+0x90], R5 ;  /* 0x00009005000095a7 */ /* 0x000ea400080210ff */
[----:B--2---:R-:W-:Y:S05]  /*7db0*/  @!P1 BRA `(.L_x_46) ;  /* 0xfffffffc00f09947 */ /* 0x004fea000383ffff */
[----:B------:R-:W-:Y:S05]  /*7dc0*/  BRA `(.L_x_121) ;  /* 0xffffffa800e87947 */ /* 0x000fea000383ffff */
.L_x_49:
[----:B------:R-:W-:-:S07]  /*7dd0*/  MOV R0, UR5 ;  /* 0x0000000500007c02 */ /* 0x000fce0008000f00 */
.L_x_122:
[----:B-1----:R1:W2:Y:S02]  /*7de0*/  SYNCS.PHASECHK.TRANS64.TRYWAIT P0, [R0+URZ+0xa0], R3 ;  /* 0x0000a003000075a7 */ /* 0x0022a400080011ff */
[----:B--2---:R-:W-:Y:S05]  /*7df0*/  @!P0 NANOSLEEP.SYNCS 0x989680 ;  /* 0x009896800000895d */ /* 0x004fea0003900000 */
[----:B------:R-:W2:Y:S02]  /*7e00*/  @!P0 SYNCS.PHASECHK.TRANS64 P0, [R0+URZ+0xa0], R3 ;  /* 0x0000a003000085a7 */ /* 0x000ea400080010ff */
[----:B--2---:R-:W-:Y:S05]  /*7e10*/  @!P0 BRA `(.L_x_122) ;  /* 0xfffffffc00f08947 */ /* 0x004fea000383ffff */
[----:B------:R-:W-:Y:S05]  /*7e20*/  BRA `(.L_x_48) ;  /* 0xffffffac003c7947 */ /* 0x000fea000383ffff */
.L_x_56:
[----:B-1----:R1:W2:Y:S02]  /*7e30*/  SYNCS.PHASECHK.TRANS64.TRYWAIT P1, [R0+URZ+0x90], R5 ;  /* 0x00009005000075a7 */ /* 0x0022a400080211ff */
[----:B--2---:R-:W-:Y:S05]  /*7e40*/  @!P1 NANOSLEEP.SYNCS 0x989680 ;  /* 0x009896800000995d */ /* 0x004fea0003900000 */
[----:B------:R-:W2:Y:S02]  /*7e50*/  @!P1 SYNCS.PHASECHK.TRANS64 P1, [R0+URZ+0x90], R5 ;  /* 0x00009005000095a7 */ /* 0x000ea400080210ff */
[----:B--2---:R-:W-:Y:S05]  /*7e60*/  @!P1 BRA `(.L_x_56) ;  /* 0xfffffffc00f09947 */ /* 0x004fea000383ffff */
[----:B------:R-:W-:Y:S05]  /*7e70*/  BRA `(.L_x_123) ;  /* 0xffffffb000ac7947 */ /* 0x000fea000383ffff */
.L_x_57:
[----:B------:R-:W-:-:S07]  /*7e80*/  MOV R3, UR14 ;  /* 0x0000000e00037c02 */ /* 0x000fce0008000f00 */
.L_x_124:
[----:B-1----:R1:W2:Y:S02]  /*7e90*/  SYNCS.PHASECHK.TRANS64.TRYWAIT P0, [R3+URZ+0xd0], R0 ;  /* 0x0000d000030075a7 */ /* 0x0022a400080011ff */
[----:B--2---:R-:W-:Y:S05]  /*7ea0*/  @!P0 NANOSLEEP.SYNCS 0x989680 ;  /* 0x009896800000895d */ /* 0x004fea0003900000 */
[----:B------:R-:W2:Y:S02]  /*7eb0*/  @!P0 SYNCS.PHASECHK.TRANS64 P0, [R3+URZ+0xd0], R0 ;  /* 0x0000d000030085a7 */ /* 0x000ea400080010ff */
[----:B--2---:R-:W-:Y:S05]  /*7ec0*/  @!P0 BRA `(.L_x_124) ;  /* 0xfffffffc00f08947 */ /* 0x004fea000383ffff */
[----:B------:R-:W-:Y:S05]  /*7ed0*/  BRA `(.L_x_125) ;  /* 0xffffffb000f87947 */ /* 0x000fea000383ffff */
.L_x_60:
[----:B------:R-:W-:Y:S07]  /*7ee0*/  MOV R0, UR7 ;  /* 0x0000000700007c02 */ /* 0x000fee0008000f00 */
.L_x_126:
[----:B-1----:R1:W2:Y:S02]  /*7ef0*/  SYNCS.PHASECHK.TRANS64.TRYWAIT P0, [R0+URZ], R3 ;  /* 0x00000003000075a7 */ /* 0x0022a400080011ff */
[----:B--2---:R-:W-:Y:S05]  /*7f00*/  @!P0 NANOSLEEP.SYNCS 0x989680 ;  /* 0x009896800000895d */ /* 0x004fea0003900000 */
[----:B------:R-:W2:Y:S02]  /*7f10*/  @!P0 SYNCS.PHASECHK.TRANS64 P0, [R0+URZ], R3 ;  /* 0x00000003000085a7 */ /* 0x000ea400080010ff */
[----:B--2---:R-:W-:Y:S05]  /*7f20*/  @!P0 BRA `(.L_x_126) ;  /* 0xfffffffc00f08947 */ /* 0x004fea000383ffff */
[----:B------:R-:W-:Y:S05]  /*7f30*/  BRA `(.L_x_59) ;  /* 0xffffffb400147947 */ /* 0x000fea000383ffff */
.L_x_63:
[----:B------:R-:W-:-:S07]  /*7f40*/  MOV R0, UR5 ;  /* 0x0000000500007c02 */ /* 0x000fce0008000f00 */
.L_x_127:
[----:B--2---:R2:W3:Y:S02]  /*7f50*/  SYNCS.PHASECHK.TRANS64.TRYWAIT P0, [R0+URZ], R3 ;  /* 0x00000003000075a7 */ /* 0x0044e400080011ff */
[----:B---3--:R-:W-:Y:S05]  /*7f60*/  @!P0 NANOSLEEP.SYNCS 0x989680 ;  /* 0x009896800000895d */ /* 0x008fea0003900000 */
[----:B------:R-:W3:Y:S02]  /*7f70*/  @!P0 SYNCS.PHASECHK.TRANS64 P0, [R0+URZ], R3 ;  /* 0x00000003000085a7 */ /* 0x000ee400080010ff */
[----:B---3--:R-:W-:Y:S05]  /*7f80*/  @!P0 BRA `(.L_x_127) ;  /* 0xfffffffc00f08947 */ /* 0x008fea000383ffff */
[----:B------:R-:W-:Y:S05]  /*7f90*/  BRA `(.L_x_128) ;  /* 0xffffffb400f07947 */ /* 0x000fea000383ffff */
.L_x_64:
[----:B------:R-:W-:-:S07]  /*7fa0*/  MOV R0, UR5 ;  /* 0x0000000500007c02 */ /* 0x000fce0008000f00 */
.L_x_129:
[----:B--2---:R2:W3:Y:S02]  /*7fb0*/  SYNCS.PHASECHK.TRANS64.TRYWAIT P0, [R0+URZ], R3 ;  /* 0x00000003000075a7 */ /* 0x0044e400080011ff */
[----:B---3--:R-:W-:Y:S05]  /*7fc0*/  @!P0 NANOSLEEP.SYNCS 0x989680 ;  /* 0x009896800000895d */ /* 0x008fea0003900000 */
[----:B------:R-:W3:Y:S02]  /*7fd0*/  @!P0 SYNCS.PHASECHK.TRANS64 P0, [R0+URZ], R3 ;  /* 0x00000003000085a7 */ /* 0x000ee400080010ff */
[----:B---3--:R-:W-:Y:S05]  /*7fe0*/  @!P0 BRA `(.L_x_129) ;  /* 0xfffffffc00f08947 */ /* 0x008fea000383ffff */
[----:B------:R-:W-:Y:S05]  /*7ff0*/  BRA `(.L_x_130) ;  /* 0xffffffb400fc7947 */ /* 0x000fea000383ffff */
.L_x_65:
[----:B------:R-:W-:-:S07]  /*8000*/  MOV R0, UR5 ;  /* 0x0000000500007c02 */ /* 0x000fce0008000f00 */
.L_x_131:
[----:B--2---:R2:W3:Y:S02]  /*8010*/  SYNCS.PHASECHK.TRANS64.TRYWAIT P0, [R0+URZ], R3 ;  /* 0x00000003000075a7 */ /* 0x0044e400080011ff */
[----:B---3--:R-:W-:Y:S05]  /*8020*/  @!P0 NANOSLEEP.SYNCS 0x989680 ;  /* 0x009896800000895d */ /* 0x008fea0003900000 */
[----:B------:R-:W3:Y:S02]  /*8030*/  @!P0 SYNCS.PHASECHK.TRANS64 P0, [R0+URZ], R3 ;  /* 0x00000003000085a7 */ /* 0x000ee400080010ff */
[----:B---3--:R-:W-:Y:S05]  /*8040*/  @!P0 BRA `(.L_x_131) ;  /* 0xfffffffc00f08947 */ /* 0x008fea000383ffff */
[----:B------:R-:W-:Y:S05]  /*8050*/  BRA `(.L_x_132) ;  /* 0xffffffb800087947 */ /* 0x000fea000383ffff */
.L_x_66:
[----:B------:R-:W-:-:S07]  /*8060*/  MOV R0, UR6 ;  /* 0x0000000600007c02 */ /* 0x000fce0008000f00 */
.L_x_133:
[----:B--2---:R2:W3:Y:S02]  /*8070*/  SYNCS.PHASECHK.TRANS64.TRYWAIT P0, [R0+URZ], R3 ;  /* 0x00000003000075a7 */ /* 0x0044e400080011ff */
[----:B---3--:R-:W-:Y:S05]  /*8080*/  @!P0 NANOSLEEP.SYNCS 0x989680 ;  /* 0x009896800000895d */ /* 0x008fea0003900000 */
[----:B------:R-:W3:Y:S02]  /*8090*/  @!P0 SYNCS.PHASECHK.TRANS64 P0, [R0+URZ], R3 ;  /* 0x00000003000085a7 */ /* 0x000ee400080010ff */
[----:B---3--:R-:W-:Y:S05]  /*80a0*/  @!P0 BRA `(.L_x_133) ;  /* 0xfffffffc00f08947 */ /* 0x008fea000383ffff */
[----:B------:R-:W-:Y:S05]  /*80b0*/  BRA `(.L_x_134) ;  /* 0xffffffb800147947 */ /* 0x000fea000383ffff */
.L_x_71:
[----:B--2---:R2:W3:Y:S02]  /*80c0*/  SYNCS.PHASECHK.TRANS64.TRYWAIT P0, [R0+URZ+0x90], R3 ;  /* 0x00009003000075a7 */ /* 0x0044e400080011ff */
[----:B---3--:R-:W-:Y:S05]  /*80d0*/  @!P0 NANOSLEEP.SYNCS 0x989680 ;  /* 0x009896800000895d */ /* 0x008fea0003900000 */
[----:B------:R-:W3:Y:S02]  /*80e0*/  @!P0 SYNCS.PHASECHK.TRANS64 P0, [R0+URZ+0x90], R3 ;  /* 0x00009003000085a7 */ /* 0x000ee400080010ff */
[----:B---3--:R-:W-:Y:S05]  /*80f0*/  @!P0 BRA `(.L_x_71) ;  /* 0xfffffffc00f08947 */ /* 0x008fea000383ffff */
[----:B------:R-:W-:Y:S05]  /*8100*/  BRA `(.L_x_135) ;  /* 0xffffffbc00107947 */ /* 0x000fea000383ffff */
.L_x_74:
[----:B------:R-:W-:Y:S07]  /*8110*/  MOV R0, UR7 ;  /* 0x0000000700007c02 */ /* 0x000fee0008000f00 */
.L_x_136:
[----:B--2---:R2:W3:Y:S02]  /*8120*/  SYNCS.PHASECHK.TRANS64.TRYWAIT P0, [R0+URZ+0x88], R3 ;  /* 0x00008803000075a7 */ /* 0x0044e400080011ff */
[----:B---3--:R-:W-:Y:S05]  /*8130*/  @!P0 NANOSLEEP.SYNCS 0x989680 ;  /* 0x009896800000895d */ /* 0x008fea0003900000 */
[----:B------:R-:W3:Y:S02]  /*8140*/  @!P0 SYNCS.PHASECHK.TRANS64 P0, [R0+URZ+0x88], R3 ;  /* 0x00008803000085a7 */ /* 0x000ee400080010ff */
[----:B---3--:R-:W-:Y:S05]  /*8150*/  @!P0 BRA `(.L_x_136) ;  /* 0xfffffffc00f08947 */ /* 0x008fea000383ffff */
[----:B------:R-:W-:Y:S05]  /*8160*/  BRA `(.L_x_73) ;  /* 0xffffffbc00fc7947 */ /* 0x000fea000383ffff */
.L_x_77:
[----:B------:R-:W-:Y:S07]  /*8170*/  MOV R3, UR7 ;  /* 0x0000000700037c02 */ /* 0x000fee0008000f00 */
.L_x_137:
[----:B-1----:R1:W2:Y:S02]  /*8180*/  SYNCS.PHASECHK.TRANS64.TRYWAIT P2, [R3+URZ+0x78], R26 ;  /* 0x0000781a030075a7 */ /* 0x0022a400080411ff */
[----:B--2---:R-:W-:Y:S05]  /*8190*/  @!P2 NANOSLEEP.SYNCS 0x989680 ;  /* 0x009896800000a95d */ /* 0x004fea0003900000 */
[----:B------:R-:W2:Y:S02]  /*81a0*/  @!P2 SYNCS.PHASECHK.TRANS64 P2, [R3+URZ+0x78], R26 ;  /* 0x0000781a0300a5a7 */ /* 0x000ea400080410ff */
[----:B--2---:R-:W-:Y:S05]  /*81b0*/  @!P2 BRA `(.L_x_137) ;  /* 0xfffffffc00f0a947 */ /* 0x004fea000383ffff */
[----:B------:R-:W-:Y:S05]  /*81c0*/  BRA `(.L_x_138) ;  /* 0xffffffc000907947 */ /* 0x000fea000383ffff */
.L_x_80:
[----:B--2---:R2:W4:Y:S02]  /*81d0*/  SYNCS.PHASECHK.TRANS64.TRYWAIT P0, [R0+URZ+0x90], R3 ;  /* 0x00009003000075a7 */ /* 0x00452400080011ff */
[----:B----4-:R-:W-:Y:S05]  /*81e0*/  @!P0 NANOSLEEP.SYNCS 0x989680 ;  /* 0x009896800000895d */ /* 0x010fea0003900000 */
[----:B------:R-:W4:Y:S02]  /*81f0*/  @!P0 SYNCS.PHASECHK.TRANS64 P0, [R0+URZ+0x90], R3 ;  /* 0x00009003000085a7 */ /* 0x000f2400080010ff */
[----:B----4-:R-:W-:Y:S05]  /*8200*/  @!P0 BRA `(.L_x_80) ;  /* 0xfffffffc00f08947 */ /* 0x010fea000383ffff */
[----:B------:R-:W-:Y:S05]  /*8210*/  BRA `(.L_x_139) ;  /* 0xffffffc800447947 */ /* 0x000fea000383ffff */
.L_x_91:
[----:B-1----:R-:W-:Y:S04]  /*8220*/  MOV R0, UR41 ;  /* 0x0000002900007c02 */ /* 0x002fe80008000f00 */
[----:B------:R1:W2:Y:S03]  /*8230*/  SYNCS.PHASECHK.TRANS64.TRYWAIT P1, [R0+URZ+0x70], R3 ;  /* 0x00007003000075a7 */ /* 0x0002a600080211ff */
[----:B--2---:R-:W-:Y:S05]  /*8240*/  @!P1 NANOSLEEP.SYNCS 0x989680 ;  /* 0x009896800000995d */ /* 0x004fea0003900000 */
[----:B------:R-:W2:Y:S02]  /*8250*/  @!P1 SYNCS.PHASECHK.TRANS64 P1, [R0+URZ+0x70], R3 ;  /* 0x00007003000095a7 */ /* 0x000ea400080210ff */
[----:B--2---:R-:W-:Y:S05]  /*8260*/  @!P1 BRA `(.L_x_91) ;  /* 0xfffffffc00ec9947 */ /* 0x004fea000383ffff */
[----:B------:R-:W-:Y:S05]  /*8270*/  BRA `(.L_x_90) ;  /* 0xffffffd4004c7947 */ /* 0x000fea000383ffff */
.L_x_93:
[----:B------:R1:W1:Y:S02]  /*8280*/  SYNCS.PHASECHK.TRANS64.TRYWAIT P1, [R16+URZ+0xb0], R9 ;  /* 0x0000b009100075a7 */ /* 0x00026400080211ff */
[----:B-1----:R-:W-:Y:S05]  /*8290*/  @!P1 NANOSLEEP.SYNCS 0x989680 ;  /* 0x009896800000995d */ /* 0x002fea0003900000 */
[----:B------:R-:W1:Y:S02]  /*82a0*/  @!P1 SYNCS.PHASECHK.TRANS64 P1, [R16+URZ+0xb0], R9 ;  /* 0x0000b009100095a7 */ /* 0x000e6400080210ff */
[----:B-1----:R-:W-:Y:S05]  /*82b0*/  @!P1 BRA `(.L_x_93) ;  /* 0xfffffffc00f09947 */ /* 0x002fea000383ffff */
[----:B------:R-:W-:Y:S05]  /*82c0*/  BRA `(.L_x_92) ;  /* 0xffffffd400ac7947 */ /* 0x000fea000383ffff */
        .weak           $__internal_0_$__cuda_sm10x_tcgen05_guardrail_trap_col_being_dealloced_not_returned_by_alloc
        .type           $__internal_0_$__cuda_sm10x_tcgen05_guardrail_trap_col_being_dealloced_not_returned_by_alloc,@function
        .size           $__internal_0_$__cuda_sm10x_tcgen05_guardrail_trap_col_being_dealloced_not_returned_by_alloc,($__internal_1_$__cuda_sm10x_tcgen05_guardrail_trap_phase_invalid_during_alloc - $__internal_0_$__cuda_sm10x_tcgen05_guardrail_trap_col_being_dealloced_not_returned_by_alloc)
$__internal_0_$__cuda_sm10x_tcgen05_guardrail_trap_col_being_dealloced_not_returned_by_alloc:
[----:B------:R-:W-:Y:S05]  /*82d0*/  BPT.TRAP 0x1 ;  /* 0x000000040000795c */ /* 0x000fea0000300000 */
[----:B------:R-:W-:-:S04]  /*82e0*/  HFMA2 R3, -RZ, RZ, 0, 0 ;  /* 0x00000000ff037431 */ /* 0x000fc800000001ff */
[----:B------:R-:W-:Y:S05]  /*82f0*/  RET.REL.NODEC R2 `(_ZN7cutlass13device_kernelINS_4gemm6kernel13GemmUniversalIN4cute5tupleIJiiiiEEENS1_10collective13CollectiveMmaINS1_35MainloopSm100TmaUmmaWarpSpecializedILi7ELi2ELi4ENS5_IJNS4_1CILi1EEESB_SB_EEEEENS5_IJNSA_ILi64EEENSA_ILi160EEENSA_ILi128EEEEEENS_12float_e4m3_tENS5_IJlSB_lEEESI_SJ_NS4_8TiledMMAINS4_8MMA_AtomIJNS4_10MMA_TraitsINS4_19SM100_MMA_F8F6F4_SSEJSI_SI_fSE_SF_NS4_17integral_constantINS4_4UMMA5MajorELSQ_0EEESR_NSO_INSP_7ScaleInELSS_0EEEST_EEEEEENS4_6LayoutISC_NS5_IJNSA_ILi0EEESX_SX_EEEEENS5_IJNS4_10UnderscoreES10_S10_EEEEENS4_13SM90_TMA_LOADENS4_14ComposedLayoutINS4_7SwizzleILi3ELi4ELi3EEENS4_18smem_ptr_flag_bitsILi8EEENSW_INS5_IJNSA_ILi8EEESG_EEENS5_IJSG_SB_EEEEEEEvNS4_8identityES13_S1D_vS1E_EENS_8epilogue10collective18CollectiveEpilogueINS1G_23Sm100TmaWarpSpecializedILi1ELi1ELi80ELb0ELb0EEEJSH_NS5_IJNSW_ISE_SB_EENSW_ISF_SB_EEEEESI_SJ_SI_SJ_NS1G_6fusion15FusionCallbacksIS1K_NS1O_17LinearCombinationISI_fSI_fLNS_15FloatRoundStyleE2EEESH_S1N_JEEENS4_5SM1004TMEM4LOAD26SM100_TMEM_LOAD_16dp32b16xES13_NS14_INS15_ILi1ELi4ELi3EEES18_NSW_INS5_IJS19_NSA_ILi32EEEEEENS5_IJS1Z_SB_EEEEEEENS4_39AutoVectorizingCopyWithAssumedAlignmentILi128EEENS4_14SM90_TMA_STOREES23_S25_S25_EEEvvEEEEvNT_6ParamsE) ;  /* 0xffffff7c02407950 */ /* 0x000fea0003c3ffff */
        .weak           $__internal_1_$__cuda_sm10x_tcgen05_guardrail_trap_phase_invalid_during_alloc
        .type           $__internal_1_$__cuda_sm10x_tcgen05_guardrail_trap_phase_invalid_during_alloc,@function
        .size           $__internal_1_$__cuda_sm10x_tcgen05_guardrail_trap_phase_invalid_during_alloc,($__internal_2_$__cuda_sm10x_tcgen05_guardrail_trap_unallocated_columns_being_dealloced - $__internal_1_$__cuda_sm10x_tcgen05_guardrail_trap_phase_invalid_during_alloc)
$__internal_1_$__cuda_sm10x_tcgen05_guardrail_trap_phase_invalid_during_alloc:
[----:B------:R-:W-:Y:S05]  /*8300*/  BPT.TRAP 0x1 ;  /* 0x000000040000795c */ /* 0x000fea0000300000 */
[----:B------:R-:W-:-:S04]  /*8310*/  MOV R3, 0x0 ;  /* 0x0000000000037802 */ /* 0x000fc80000000f00 */
[----:B------:R-:W-:Y:S05]  /*8320*/  RET.REL.NODEC R2 `(_ZN7cutlass13device_kernelINS_4gemm6kernel13GemmUniversalIN4cute5tupleIJiiiiEEENS1_10collective13CollectiveMmaINS1_35MainloopSm100TmaUmmaWarpSpecializedILi7ELi2ELi4ENS5_IJNS4_1CILi1EEESB_SB_EEEEENS5_IJNSA_ILi64EEENSA_ILi160EEENSA_ILi128EEEEEENS_12float_e4m3_tENS5_IJlSB_lEEESI_SJ_NS4_8TiledMMAINS4_8MMA_AtomIJNS4_10MMA_TraitsINS4_19SM100_MMA_F8F6F4_SSEJSI_SI_fSE_SF_NS4_17integral_constantINS4_4UMMA5MajorELSQ_0EEESR_NSO_INSP_7ScaleInELSS_0EEEST_EEEEEENS4_6LayoutISC_NS5_IJNSA_ILi0EEESX_SX_EEEEENS5_IJNS4_10UnderscoreES10_S10_EEEEENS4_13SM90_TMA_LOADENS4_14ComposedLayoutINS4_7SwizzleILi3ELi4ELi3EEENS4_18smem_ptr_flag_bitsILi8EEENSW_INS5_IJNSA_ILi8EEESG_EEENS5_IJSG_SB_EEEEEEEvNS4_8identityES13_S1D_vS1E_EENS_8epilogue10collective18CollectiveEpilogueINS1G_23Sm100TmaWarpSpecializedILi1ELi1ELi80ELb0ELb0EEEJSH_NS5_IJNSW_ISE_SB_EENSW_ISF_SB_EEEEESI_SJ_SI_SJ_NS1G_6fusion15FusionCallbacksIS1K_NS1O_17LinearCombinationISI_fSI_fLNS_15FloatRoundStyleE2EEESH_S1N_JEEENS4_5SM1004TMEM4LOAD26SM100_TMEM_LOAD_16dp32b16xES13_NS14_INS15_ILi1ELi4ELi3EEES18_NSW_INS5_IJS19_NSA_ILi32EEEEEENS5_IJS1Z_SB_EEEEEEENS4_39AutoVectorizingCopyWithAssumedAlignmentILi128EEENS4_14SM90_TMA_STOREES23_S25_S25_EEEvvEEEEvNT_6ParamsE) ;  /* 0xffffff7c02347950 */ /* 0x000fea0003c3ffff */
        .weak           $__internal_2_$__cuda_sm10x_tcgen05_guardrail_trap_unallocated_columns_being_dealloced
        .type           $__internal_2_$__cuda_sm10x_tcgen05_guardrail_trap_unallocated_columns_being_dealloced,@function
        .size           $__internal_2_$__cuda_sm10x_tcgen05_guardrail_trap_unallocated_columns_being_dealloced,(.L_x_141 - $__internal_2_$__cuda_sm10x_tcgen05_guardrail_trap_unallocated_columns_being_dealloced)
$__internal_2_$__cuda_sm10x_tcgen05_guardrail_trap_unallocated_columns_being_dealloced:
[----:B------:R-:W-:Y:S05]  /*8330*/  BPT.TRAP 0x1 ;  /* 0x000000040000795c */ /* 0x000fea0000300000 */
[----:B------:R-:W-:-:S04]  /*8340*/  HFMA2 R3, -RZ, RZ, 0, 0 ;  /* 0x00000000ff037431 */ /* 0x000fc800000001ff */
[----:B------:R-:W-:Y:S05]  /*8350*/  RET.REL.NODEC R2 `(_ZN7cutlass13device_kernelINS_4gemm6kernel13GemmUniversalIN4cute5tupleIJiiiiEEENS1_10collective13CollectiveMmaINS1_35MainloopSm100TmaUmmaWarpSpecializedILi7ELi2ELi4ENS5_IJNS4_1CILi1EEESB_SB_EEEEENS5_IJNSA_ILi64EEENSA_ILi160EEENSA_ILi128EEEEEENS_12float_e4m3_tENS5_IJlSB_lEEESI_SJ_NS4_8TiledMMAINS4_8MMA_AtomIJNS4_10MMA_TraitsINS4_19SM100_MMA_F8F6F4_SSEJSI_SI_fSE_SF_NS4_17integral_constantINS4_4UMMA5MajorELSQ_0EEESR_NSO_INSP_7ScaleInELSS_0EEEST_EEEEEENS4_6LayoutISC_NS5_IJNSA_ILi0EEESX_SX_EEEEENS5_IJNS4_10UnderscoreES10_S10_EEEEENS4_13SM90_TMA_LOADENS4_14ComposedLayoutINS4_7SwizzleILi3ELi4ELi3EEENS4_18smem_ptr_flag_bitsILi8EEENSW_INS5_IJNSA_ILi8EEESG_EEENS5_IJSG_SB_EEEEEEEvNS4_8identityES13_S1D_vS1E_EENS_8epilogue10collective18CollectiveEpilogueINS1G_23Sm100TmaWarpSpecializedILi1ELi1ELi80ELb0ELb0EEEJSH_NS5_IJNSW_ISE_SB_EENSW_ISF_SB_EEEEESI_SJ_SI_SJ_NS1G_6fusion15FusionCallbacksIS1K_NS1O_17LinearCombinationISI_fSI_fLNS_15FloatRoundStyleE2EEESH_S1N_JEEENS4_5SM1004TMEM4LOAD26SM100_TMEM_LOAD_16dp32b16xES13_NS14_INS15_ILi1ELi4ELi3EEES18_NSW_INS5_IJS19_NSA_ILi32EEEEEENS5_IJS1Z_SB_EEEEEEENS4_39AutoVectorizingCopyWithAssumedAlignmentILi128EEENS4_14SM90_TMA_STOREES23_S25_S25_EEEvvEEEEvNT_6ParamsE) ;  /* 0xffffff7c02287950 */ /* 0x000fea0003c3ffff */
.L_x_140:
[----:B------:R-:W-:-:S00]  /*8360*/  BRA `(.L_x_140) ;  /* 0xfffffffc00fc7947 */ /* 0x000fc0000383ffff */
[----:B------:R-:W-:-:S00]  /*8370*/  NOP ;  /* 0x0000000000007918 */ /* 0x000fc00000000000 */
        /* <DEDUP_REMOVED lines=8> */
.L_x_141:


//--------------------- .nv.global.init           --------------------------
	.section	.nv.global.init,"aw",@progbits
.nv.global.init:
	.type		$str$27,@object
	.size		$str$27,($str$28 - $str$27)
$str$27:
        /*0000*/ 	.byte	0x28, 0x61, 0x64, 0x64, 0x72, 0x65, 0x73, 0x73, 0x20, 0x26, 0x20, 0x6d, 0x61, 0x73, 0x6b, 0x29
        /*0010*/ 	.byte	0x20, 0x3d, 0x3d, 0x20, 0x30, 0x00
	.type		$str$28,@object
	.size		$str$28,($str$26 - $str$28)
$str$28:
        /*0016*/ 	.byte	0x2f, 0x74, 0x6d, 0x70, 0x2f, 0x63, 0x75, 0x74, 0x6c, 0x61, 0x73, 0x73, 0x5f, 0x73, 0x77, 0x65
        /*0026*/ 	.byte	0x65, 0x70, 0x5f, 0x73, 0x72, 0x63, 0x2f, 0x69, 0x6e, 0x63, 0x6c, 0x75, 0x64, 0x65, 0x2f, 0x63
        /*0036*/ 	.byte	0x75, 0x74, 0x65, 0x2f, 0x70, 0x6f, 0x69, 0x6e, 0x74, 0x65, 0x72, 0x5f, 0x66, 0x6c, 0x61, 0x67
        /*0046*/ 	.byte	0x67, 0x65, 0x64, 0x2e, 0x68, 0x70, 0x70, 0x00
	.type		$str$26,@object
	.size		$str$26,($str$25 - $str$26)
$str$26:
        /*004e*/ 	.byte	0x2f, 0x74, 0x6d, 0x70, 0x2f, 0x63, 0x75, 0x74, 0x6c, 0x61, 0x73, 0x73, 0x5f, 0x73, 0x77, 0x65
        /*005e*/ 	.byte	0x65, 0x70, 0x5f, 0x73, 0x72, 0x63, 0x2f, 0x69, 0x6e, 0x63, 0x6c, 0x75, 0x64, 0x65, 0x2f, 0x63
        /*006e*/ 	.byte	0x75, 0x74, 0x65, 0x2f, 0x61, 0x74, 0x6f, 0x6d, 0x2f, 0x63, 0x6f, 0x70, 0x79, 0x5f, 0x74, 0x72
        /*007e*/ 	.byte	0x61, 0x69, 0x74, 0x73, 0x5f, 0x73, 0x6d, 0x31, 0x30, 0x30, 0x2e, 0x68, 0x70, 0x70, 0x00
	.type		$str$25,@object
	.size		$str$25,(__unnamed_1 - $str$25)
$str$25:
        /*008d*/ 	.byte	0x28, 0x28, 0x75, 0x69, 0x6e, 0x74, 0x33, 0x32, 0x5f, 0x74, 0x28, 0x74, 0x68, 0x72, 0x65, 0x61
        /*009d*/ 	.byte	0x64, 0x49, 0x64, 0x78, 0x2e, 0x78, 0x29, 0x20, 0x2f, 0x20, 0x33, 0x32, 0x29, 0x20, 0x25, 0x20
        /*00ad*/ 	.byte	0x34, 0x29, 0x20, 0x3d, 0x3d, 0x20, 0x28, 0x28, 0x28, 0x74, 0x6d, 0x65, 0x6d, 0x5f, 0x61, 0x64
        /*00bd*/ 	.byte	0x64, 0x72, 0x20, 0x3e, 0x3e, 0x20, 0x31, 0x36, 0x29, 0x20, 0x2f, 0x20, 0x33, 0x32, 0x29, 0x20
        /*00cd*/ 	.byte	0x25, 0x20, 0x34, 0x29, 0x00
	.type		__unnamed_1,@object
	.size		__unnamed_1,(__unnamed_2 - __unnamed_1)
__unnamed_1:
        /*00d2*/ 	.byte	0x61, 0x75, 0x74, 0x6f, 0x20, 0x63, 0x75, 0x74, 0x65, 0x3a, 0x3a, 0x61, 0x73, 0x5f, 0x70, 0x6f
        /* <DEDUP_REMOVED lines=24> */
        /*0262*/ 	.byte	0x3a, 0x3a, 0x43, 0x3c, 0x31, 0x30, 0x32, 0x34, 0x30, 0x3e, 0x3e, 0x3e, 0x3e, 0x5d, 0x00
	.type		__unnamed_2,@object
	.size		__unnamed_2,(.L_2 - __unnamed_2)
__unnamed_2:
        /* <DEDUP_REMOVED lines=37> */
        /*04c1*/ 	.byte	0x3a, 0x43, 0x3c, 0x30, 0x3e, 0x3e, 0x3e, 0x3e, 0x5d, 0x00
.L_2:


//--------------------- .nv.shared._ZN7cutlass13device_kernelINS_4gemm6kernel13GemmUniversalIN4cute5tupleIJiiiiEEENS1_10collective13CollectiveMmaINS1_35MainloopSm100TmaUmmaWarpSpecializedILi7ELi2ELi4ENS5_IJNS4_1CILi1EEESB_SB_EEEEENS5_IJNSA_ILi64EEENSA_ILi160EEENSA_ILi128EEEEEENS_12float_e4m3_tENS5_IJlSB_lEEESI_SJ_NS4_8TiledMMAINS4_8MMA_AtomIJNS4_10MMA_TraitsINS4_19SM100_MMA_F8F6F4_SSEJSI_SI_fSE_SF_NS4_17integral_constantINS4_4UMMA5MajorELSQ_0EEESR_NSO_INSP_7ScaleInELSS_0EEEST_EEEEEENS4_6LayoutISC_NS5_IJNSA_ILi0EEESX_SX_EEEEENS5_IJNS4_10UnderscoreES10_S10_EEEEENS4_13SM90_TMA_LOADENS4_14ComposedLayoutINS4_7SwizzleILi3ELi4ELi3EEENS4_18smem_ptr_flag_bitsILi8EEENSW_INS5_IJNSA_ILi8EEESG_EEENS5_IJSG_SB_EEEEEEEvNS4_8identityES13_S1D_vS1E_EENS_8epilogue10collective18CollectiveEpilogueINS1G_23Sm100TmaWarpSpecializedILi1ELi1ELi80ELb0ELb0EEEJSH_NS5_IJNSW_ISE_SB_EENSW_ISF_SB_EEEEESI_SJ_SI_SJ_NS1G_6fusion15FusionCallbacksIS1K_NS1O_17LinearCombinationISI_fSI_fLNS_15FloatRoundStyleE2EEESH_S1N_JEEENS4_5SM1004TMEM4LOAD26SM100_TMEM_LOAD_16dp32b16xES13_NS14_INS15_ILi1ELi4ELi3EEES18_NSW_INS5_IJS19_NSA_ILi32EEEEEENS5_IJS1Z_SB_EEEEEEENS4_39AutoVectorizingCopyWithAssumedAlignmentILi128EEENS4_14SM90_TMA_STOREES23_S25_S25_EEEvvEEEEvNT_6ParamsE --------------------------
	.section	.nv.shared._ZN7cutlass13device_kernelINS_4gemm6kernel13GemmUniversalIN4cute5tupleIJiiiiEEENS1_10collective13CollectiveMmaINS1_35MainloopSm100TmaUmmaWarpSpecializedILi7ELi2ELi4ENS5_IJNS4_1CILi1EEESB_SB_EEEEENS5_IJNSA_ILi64EEENSA_ILi160EEENSA_ILi128EEEEEENS_12float_e4m3_tENS5_IJlSB_lEEESI_SJ_NS4_8TiledMMAINS4_8MMA_AtomIJNS4_10MMA_TraitsINS4_19SM100_MMA_F8F6F4_SSEJSI_SI_fSE_SF_NS4_17integral_constantINS4_4UMMA5MajorELSQ_0EEESR_NSO_INSP_7ScaleInELSS_0EEEST_EEEEEENS4_6LayoutISC_NS5_IJNSA_ILi0EEESX_SX_EEEEENS5_IJNS4_10UnderscoreES10_S10_EEEEENS4_13SM90_TMA_LOADENS4_14ComposedLayoutINS4_7SwizzleILi3ELi4ELi3EEENS4_18smem_ptr_flag_bitsILi8EEENSW_INS5_IJNSA_ILi8EEESG_EEENS5_IJSG_SB_EEEEEEEvNS4_8identityES13_S1D_vS1E_EENS_8epilogue10collective18CollectiveEpilogueINS1G_23Sm100TmaWarpSpecializedILi1ELi1ELi80ELb0ELb0EEEJSH_NS5_IJNSW_ISE_SB_EENSW_ISF_SB_EEEEESI_SJ_SI_SJ_NS1G_6fusion15FusionCallbacksIS1K_NS1O_17LinearCombinationISI_fSI_fLNS_15FloatRoundStyleE2EEESH_S1N_JEEENS4_5SM1004TMEM4LOAD26SM100_TMEM_LOAD_16dp32b16xES13_NS14_INS15_ILi1ELi4ELi3EEES18_NSW_INS5_IJS19_NSA_ILi32EEEEEENS5_IJS1Z_SB_EEEEEEENS4_39AutoVectorizingCopyWithAssumedAlignmentILi128EEENS4_14SM90_TMA_STOREES23_S25_S25_EEEvvEEEEvNT_6ParamsE,"aw",@nobits
	.sectionflags	@""
	.align	16
	.zero		1024


//--------------------- .nv.shared.reserved.0     --------------------------
	.section	.nv.shared.reserved.0,"aw",@nobits
	.weak		__nv_reservedSMEM_offset_0_alias
	.size		__nv_reservedSMEM_offset_0_alias, 0, 64
	.other		__nv_reservedSMEM_offset_0_alias,@"STO_CUDA_RESERVED_SHARED STV_DEFAULT"
__nv_reservedSMEM_offset_0_alias:
	.zero		0
.nv.shared.reserved.0:
	.zero		64
	.weak		__nv_reservedSMEM_tcgen05_partition
	.type		__nv_reservedSMEM_tcgen05_partition,@object
	.size		__nv_reservedSMEM_tcgen05_partition,(.L_0 - __nv_reservedSMEM_tcgen05_partition)
__nv_reservedSMEM_tcgen05_partition:
	.zero		32
.L_0:


//--------------------- .nv.global                --------------------------
	.section	.nv.global,"aw",@nobits
.nv.global:
	.type		_ZN40_INTERNAL_e325ddb4_4_k_cu_61d655b0_135404cute1_E,@object
	.size		_ZN40_INTERNAL_e325ddb4_4_k_cu_61d655b0_135404cute1_E,(_ZN40_INTERNAL_e325ddb4_4_k_cu_61d655b0_135404cuda3std3__45__cpo6cbeginE - _ZN40_INTERNAL_e325ddb4_4_k_cu_61d655b0_135404cute1_E)
_ZN40_INTERNAL_e325ddb4_4_k_cu_61d655b0_135404cute1_E:
	.zero		1
	.type		_ZN40_INTERNAL_e325ddb4_4_k_cu_61d655b0_135404cuda3std3__45__cpo6cbeginE,@object
	.size		_ZN40_INTERNAL_e325ddb4_4_k_cu_61d655b0_135404cuda3std3__45__cpo6cbeginE,(_ZN40_INTERNAL_e325ddb4_4_k_cu_61d655b0_135404cuda3std3__48in_placeE - _ZN40_INTERNAL_e325ddb4_4_k_cu_61d655b0_135404cuda3std3__45__cpo6cbeginE)
_ZN40_INTERNAL_e325ddb4_4_k_cu_61d655b0_135404cuda3std3__45__cpo6cbeginE:
	.zero		1
	.type		_ZN40_INTERNAL_e325ddb4_4_k_cu_61d655b0_135404cuda3std3__48in_placeE,@object
	.size		_ZN40_INTERNAL_e325ddb4_4_k_cu_61d655b0_135404cuda3std3__48in_placeE,(_ZN40_INTERNAL_e325ddb4_4_k_cu_61d655b0_135404cuda3std6ranges3__45__cpo9iter_moveE - _ZN40_INTERNAL_e325ddb4_4_k_cu_61d655b0_135404cuda3std3__48in_placeE)
_ZN40_INTERNAL_e325ddb4_4_k_cu_61d655b0_135404cuda3std3__48in_placeE:
	.zero		1
	.type		_ZN40_INTERNAL_e325ddb4_4_k_cu_61d655b0_135404cuda3std6ranges3__45__cpo9iter_moveE,@object
	.size		_ZN40_INTERNAL_e325ddb4_4_k_cu_61d655b0_135404cuda3std6ranges3__45__cpo9iter_moveE,(_ZN40_INTERNAL_e325ddb4_4_k_cu_61d655b0_135404cuda3std3__45__cpo5beginE - _ZN40_INTERNAL_e325ddb4_4_k_cu_61d655b0_135404cuda3std6ranges3__45__cpo9iter_moveE)
_ZN40_INTERNAL_e325ddb4_4_k_cu_61d655b0_135404cuda3std6ranges3__45__cpo9iter_moveE:
	.zero		1
	.type		_ZN40_INTERNAL_e325ddb4_4_k_cu_61d655b0_135404cuda3std3__45__cpo5beginE,@object
	.size		_ZN40_INTERNAL_e325ddb4_4_k_cu_61d655b0_135404cuda3std3__45__cpo5beginE,(_ZN40_INTERNAL_e325ddb4_4_k_cu_61d655b0_135404cuda3std3__442_GLOBAL__N__e325ddb4_4_k_cu_61d655b0_135406ignoreE - _ZN40_INTERNAL_e325ddb4_4_k_cu_61d655b0_135404cuda3std3__45__cpo5beginE)
_ZN40_INTERNAL_e325ddb4_4_k_cu_61d655b0_135404cuda3std3__45__cpo5beginE:
	.zero		1
	.type		_ZN40_INTERNAL_e325ddb4_4_k_cu_61d655b0_135404cuda3std3__442_GLOBAL__N__e325ddb4_4_k_cu_61d655b0_135406ignoreE,@object
	.size		_ZN40_INTERNAL_e325ddb4_4_k_cu_61d655b0_135404cuda3std3__442_GLOBAL__N__e325ddb4_4_k_cu_61d655b0_135406ignoreE,(_ZN40_INTERNAL_e325ddb4_4_k_cu_61d655b0_135404cute7productE - _ZN40_INTERNAL_e325ddb4_4_k_cu_61d655b0_135404cuda3std3__442_GLOBAL__N__e325ddb4_4_k_cu_61d655b0_135406ignoreE)
_ZN40_INTERNAL_e325ddb4_4_k_cu_61d655b0_135404cuda3std3__442_GLOBAL__N__e325ddb4_4_k_cu_61d655b0_135406ignoreE:
	.zero		1
	.type		_ZN40_INTERNAL_e325ddb4_4_k_cu_61d655b0_135404cute7productE,@object
	.size		_ZN40_INTERNAL_e325ddb4_4_k_cu_61d655b0_135404cute7productE,(_ZN40_INTERNAL_e325ddb4_4_k_cu_61d655b0_135404cuda3std3__45__cpo3endE - _ZN40_INTERNAL_e325ddb4_4_k_cu_61d655b0_135404cute7productE)
_ZN40_INTERNAL_e325ddb4_4_k_cu_61d655b0_135404cute7productE:
	.zero		1
	.type		_ZN40_INTERNAL_e325ddb4_4_k_cu_61d655b0_135404cuda3std3__45__cpo3endE,@object
	.size		_ZN40_INTERNAL_e325ddb4_4_k_cu_61d655b0_135404cuda3std3__45__cpo3endE,(_ZN40_INTERNAL_e325ddb4_4_k_cu_61d655b0_135404cuda3std3__419piecewise_constructE - _ZN40_INTERNAL_e325ddb4_4_k_cu_61d655b0_135404cuda3std3__45__cpo3endE)
_ZN40_INTERNAL_e325ddb4_4_k_cu_61d655b0_135404cuda3std3__45__cpo3endE:
	.zero		1
	.type		_ZN40_INTERNAL_e325ddb4_4_k_cu_61d655b0_135404cuda3std3__419piecewise_constructE,@object
	.size		_ZN40_INTERNAL_e325ddb4_4_k_cu_61d655b0_135404cuda3std3__419piecewise_constructE,(_ZN40_INTERNAL_e325ddb4_4_k_cu_61d655b0_135404cuda3std3__45__cpo4cendE - _ZN40_INTERNAL_e325ddb4_4_k_cu_61d655b0_135404cuda3std3__419piecewise_constructE)
_ZN40_INTERNAL_e325ddb4_4_k_cu_61d655b0_135404cuda3std3__419piecewise_constructE:
	.zero		1
	.type		_ZN40_INTERNAL_e325ddb4_4_k_cu_61d655b0_135404cuda3std3__45__cpo4cendE,@object
	.size		_ZN40_INTERNAL_e325ddb4_4_k_cu_61d655b0_135404cuda3std3__45__cpo4cendE,(_ZN40_INTERNAL_e325ddb4_4_k_cu_61d655b0_135404cuda3std6ranges3__45__cpo4swapE - _ZN40_INTERNAL_e325ddb4_4_k_cu_61d655b0_135404cuda3std3__45__cpo4cendE)
_ZN40_INTERNAL_e325ddb4_4_k_cu_61d655b0_135404cuda3std3__45__cpo4cendE:
	.zero		1
	.type		_ZN40_INTERNAL_e325ddb4_4_k_cu_61d655b0_135404cuda3std6ranges3__45__cpo4swapE,@object
	.size		_ZN40_INTERNAL_e325ddb4_4_k_cu_61d655b0_135404cuda3std6ranges3__45__cpo4swapE,(.L_10 - _ZN40_INTERNAL_e325ddb4_4_k_cu_61d655b0_135404cuda3std6ranges3__45__cpo4swapE)
_ZN40_INTERNAL_e325ddb4_4_k_cu_61d655b0_135404cuda3std6ranges3__45__cpo4swapE:
	.zero		1
.L_10:


//--------------------- .nv.constant0._ZN7cutlass13device_kernelINS_4gemm6kernel13GemmUniversalIN4cute5tupleIJiiiiEEENS1_10collective13CollectiveMmaINS1_35MainloopSm100TmaUmmaWarpSpecializedILi7ELi2ELi4ENS5_IJNS4_1CILi1EEESB_SB_EEEEENS5_IJNSA_ILi64EEENSA_ILi160EEENSA_ILi128EEEEEENS_12float_e4m3_tENS5_IJlSB_lEEESI_SJ_NS4_8TiledMMAINS4_8MMA_AtomIJNS4_10MMA_TraitsINS4_19SM100_MMA_F8F6F4_SSEJSI_SI_fSE_SF_NS4_17integral_constantINS4_4UMMA5MajorELSQ_0EEESR_NSO_INSP_7ScaleInELSS_0EEEST_EEEEEENS4_6LayoutISC_NS5_IJNSA_ILi0EEESX_SX_EEEEENS5_IJNS4_10UnderscoreES10_S10_EEEEENS4_13SM90_TMA_LOADENS4_14ComposedLayoutINS4_7SwizzleILi3ELi4ELi3EEENS4_18smem_ptr_flag_bitsILi8EEENSW_INS5_IJNSA_ILi8EEESG_EEENS5_IJSG_SB_EEEEEEEvNS4_8identityES13_S1D_vS1E_EENS_8epilogue10collective18CollectiveEpilogueINS1G_23Sm100TmaWarpSpecializedILi1ELi1ELi80ELb0ELb0EEEJSH_NS5_IJNSW_ISE_SB_EENSW_ISF_SB_EEEEESI_SJ_SI_SJ_NS1G_6fusion15FusionCallbacksIS1K_NS1O_17LinearCombinationISI_fSI_fLNS_15FloatRoundStyleE2EEESH_S1N_JEEENS4_5SM1004TMEM4LOAD26SM100_TMEM_LOAD_16dp32b16xES13_NS14_INS15_ILi1ELi4ELi3EEES18_NSW_INS5_IJS19_NSA_ILi32EEEEEENS5_IJS1Z_SB_EEEEEEENS4_39AutoVectorizingCopyWithAssumedAlignmentILi128EEENS4_14SM90_TMA_STOREES23_S25_S25_EEEvvEEEEvNT_6ParamsE --------------------------
	.section	.nv.constant0._ZN7cutlass13device_kernelINS_4gemm6kernel13GemmUniversalIN4cute5tupleIJiiiiEEENS1_10collective13CollectiveMmaINS1_35MainloopSm100TmaUmmaWarpSpecializedILi7ELi2ELi4ENS5_IJNS4_1CILi1EEESB_SB_EEEEENS5_IJNSA_ILi64EEENSA_ILi160EEENSA_ILi128EEEEEENS_12float_e4m3_tENS5_IJlSB_lEEESI_SJ_NS4_8TiledMMAINS4_8MMA_AtomIJNS4_10MMA_TraitsINS4_19SM100_MMA_F8F6F4_SSEJSI_SI_fSE_SF_NS4_17integral_constantINS4_4UMMA5MajorELSQ_0EEESR_NSO_INSP_7ScaleInELSS_0EEEST_EEEEEENS4_6LayoutISC_NS5_IJNSA_ILi0EEESX_SX_EEEEENS5_IJNS4_10UnderscoreES10_S10_EEEEENS4_13SM90_TMA_LOADENS4_14ComposedLayoutINS4_7SwizzleILi3ELi4ELi3EEENS4_18smem_ptr_flag_bitsILi8EEENSW_INS5_IJNSA_ILi8EEESG_EEENS5_IJSG_SB_EEEEEEEvNS4_8identityES13_S1D_vS1E_EENS_8epilogue10collective18CollectiveEpilogueINS1G_23Sm100TmaWarpSpecializedILi1ELi1ELi80ELb0ELb0EEEJSH_NS5_IJNSW_ISE_SB_EENSW_ISF_SB_EEEEESI_SJ_SI_SJ_NS1G_6fusion15FusionCallbacksIS1K_NS1O_17LinearCombinationISI_fSI_fLNS_15FloatRoundStyleE2EEESH_S1N_JEEENS4_5SM1004TMEM4LOAD26SM100_TMEM_LOAD_16dp32b16xES13_NS14_INS15_ILi1ELi4ELi3EEES18_NSW_INS5_IJS19_NSA_ILi32EEEEEENS5_IJS1Z_SB_EEEEEEENS4_39AutoVectorizingCopyWithAssumedAlignmentILi128EEENS4_14SM90_TMA_STOREES23_S25_S25_EEEvvEEEEvNT_6ParamsE,"a",@progbits
	.sectionflags	@""
	.align	4
.nv.constant0._ZN7cutlass13device_kernelINS_4gemm6kernel13GemmUniversalIN4cute5tupleIJiiiiEEENS1_10collective13CollectiveMmaINS1_35MainloopSm100TmaUmmaWarpSpecializedILi7ELi2ELi4ENS5_IJNS4_1CILi1EEESB_SB_EEEEENS5_IJNSA_ILi64EEENSA_ILi160EEENSA_ILi128EEEEEENS_12float_e4m3_tENS5_IJlSB_lEEESI_SJ_NS4_8TiledMMAINS4_8MMA_AtomIJNS4_10MMA_TraitsINS4_19SM100_MMA_F8F6F4_SSEJSI_SI_fSE_SF_NS4_17integral_constantINS4_4UMMA5MajorELSQ_0EEESR_NSO_INSP_7ScaleInELSS_0EEEST_EEEEEENS4_6LayoutISC_NS5_IJNSA_ILi0EEESX_SX_EEEEENS5_IJNS4_10UnderscoreES10_S10_EEEEENS4_13SM90_TMA_LOADENS4_14ComposedLayoutINS4_7SwizzleILi3ELi4ELi3EEENS4_18smem_ptr_flag_bitsILi8EEENSW_INS5_IJNSA_ILi8EEESG_EEENS5_IJSG_SB_EEEEEEEvNS4_8identityES13_S1D_vS1E_EENS_8epilogue10collective18CollectiveEpilogueINS1G_23Sm100TmaWarpSpecializedILi1ELi1ELi80ELb0ELb0EEEJSH_NS5_IJNSW_ISE_SB_EENSW_ISF_SB_EEEEESI_SJ_SI_SJ_NS1G_6fusion15FusionCallbacksIS1K_NS1O_17LinearCombinationISI_fSI_fLNS_15FloatRoundStyleE2EEESH_S1N_JEEENS4_5SM1004TMEM4LOAD26SM100_TMEM_LOAD_16dp32b16xES13_NS14_INS15_ILi1ELi4ELi3EEES18_NSW_INS5_IJS19_NSA_ILi32EEEEEENS5_IJS1Z_SB_EEEEEEENS4_39AutoVectorizingCopyWithAssumedAlignmentILi128EEENS4_14SM90_TMA_STOREES23_S25_S25_EEEvvEEEEvNT_6ParamsE:
	.zero		2944


//--------------------- SYMBOLS --------------------------

	.type		.nv.reservedSmem.offset0,@object
	.size		.nv.reservedSmem.offset0,0x4
	.type		.nv.reservedSmem.cap,@object
	.size		.nv.reservedSmem.cap,0x4
	.type		__assertfail,@function
